//
// Generated by NVIDIA NVVM Compiler
//
// Compiler Build ID: CL-36424714
// Cuda compilation tools, release 13.0, V13.0.88
// Based on NVVM 20.0.0
//

.version 9.0
.target sm_100
.address_size 64

	// .globl	_Z20heavy_compute_kernelPffi
.global .align 4 .b8 __cudart_i2opi_f[24] = {65, 144, 67, 60, 153, 149, 98, 219, 192, 221, 52, 245, 209, 87, 39, 252, 41, 21, 68, 78, 110, 131, 249, 162};

.visible .entry _Z20heavy_compute_kernelPffi(
	.param .u64 .ptr .align 1 _Z20heavy_compute_kernelPffi_param_0,
	.param .f32 _Z20heavy_compute_kernelPffi_param_1,
	.param .u32 _Z20heavy_compute_kernelPffi_param_2
)
{
	.local .align 4 .b8 	__local_depot0[28];
	.reg .b64 	%SP;
	.reg .b64 	%SPL;
	.reg .pred 	%p<19>;
	.reg .b32 	%r<89>;
	.reg .b32 	%f<67>;
	.reg .b64 	%rd<42>;
	.reg .b64 	%fd<5>;

	mov.u64 	%SPL, __local_depot0;
	ld.param.u64 	%rd14, [_Z20heavy_compute_kernelPffi_param_0];
	ld.param.u32 	%r33, [_Z20heavy_compute_kernelPffi_param_2];
	add.u64 	%rd1, %SPL, 0;
	add.u64 	%rd2, %SPL, 0;
	mov.u32 	%r34, %ctaid.x;
	mov.u32 	%r35, %ntid.x;
	mov.u32 	%r1, %tid.x;
	mad.lo.s32 	%r2, %r34, %r35, %r1;
	setp.ge.s32 	%p1, %r2, %r33;
	@%p1 bra 	$L__BB0_20;
	cvta.to.global.u64 	%rd17, %rd14;
	mul.wide.s32 	%rd18, %r2, 4;
	add.s64 	%rd3, %rd17, %rd18;
	ld.global.f32 	%f1, [%rd3];
	cvt.rn.f32.u32 	%f20, %r1;
	mul.f32 	%f2, %f20, 0f38D1B717;
	mov.f32 	%f64, 0f00000000;
	mov.b32 	%r80, 0;
	mov.u64 	%rd29, __cudart_i2opi_f;
$L__BB0_2:
	cvt.rn.f32.u32 	%f4, %r80;
	fma.rn.f32 	%f5, %f4, 0f3A83126F, %f1;
	mul.f32 	%f21, %f5, 0f3F22F983;
	cvt.rni.s32.f32 	%r84, %f21;
	cvt.rn.f32.s32 	%f22, %r84;
	fma.rn.f32 	%f23, %f22, 0fBFC90FDA, %f5;
	fma.rn.f32 	%f24, %f22, 0fB3A22168, %f23;
	fma.rn.f32 	%f65, %f22, 0fA7C234C5, %f24;
	abs.f32 	%f7, %f5;
	setp.ltu.f32 	%p2, %f7, 0f47CE4780;
	@%p2 bra 	$L__BB0_10;
	setp.neu.f32 	%p3, %f7, 0f7F800000;
	@%p3 bra 	$L__BB0_5;
	mov.f32 	%f27, 0f00000000;
	mul.rn.f32 	%f65, %f5, %f27;
	mov.b32 	%r84, 0;
	bra.uni 	$L__BB0_10;
$L__BB0_5:
	mov.b32 	%r5, %f5;
	shl.b32 	%r38, %r5, 8;
	or.b32  	%r6, %r38, -2147483648;
	mov.b64 	%rd40, 0;
	mov.b32 	%r81, 0;
	mov.u64 	%rd38, %rd29;
	mov.u64 	%rd39, %rd2;
$L__BB0_6:
	.pragma "nounroll";
	ld.global.nc.u32 	%r39, [%rd38];
	mad.wide.u32 	%rd21, %r39, %r6, %rd40;
	shr.u64 	%rd40, %rd21, 32;
	st.local.u32 	[%rd39], %rd21;
	add.s32 	%r81, %r81, 1;
	add.s64 	%rd39, %rd39, 4;
	add.s64 	%rd38, %rd38, 4;
	setp.ne.s32 	%p4, %r81, 6;
	@%p4 bra 	$L__BB0_6;
	shr.u32 	%r40, %r5, 23;
	st.local.u32 	[%rd2+24], %rd40;
	and.b32  	%r9, %r40, 31;
	and.b32  	%r41, %r40, 224;
	add.s32 	%r42, %r41, -128;
	shr.u32 	%r43, %r42, 5;
	mul.wide.u32 	%rd22, %r43, 4;
	sub.s64 	%rd10, %rd2, %rd22;
	ld.local.u32 	%r82, [%rd10+24];
	ld.local.u32 	%r83, [%rd10+20];
	setp.eq.s32 	%p5, %r9, 0;
	@%p5 bra 	$L__BB0_9;
	shf.l.wrap.b32 	%r82, %r83, %r82, %r9;
	ld.local.u32 	%r44, [%rd10+16];
	shf.l.wrap.b32 	%r83, %r44, %r83, %r9;
$L__BB0_9:
	shr.u32 	%r45, %r82, 30;
	shf.l.wrap.b32 	%r46, %r83, %r82, 2;
	shl.b32 	%r47, %r83, 2;
	shr.u32 	%r48, %r46, 31;
	add.s32 	%r49, %r48, %r45;
	neg.s32 	%r50, %r49;
	setp.lt.s32 	%p6, %r5, 0;
	selp.b32 	%r84, %r50, %r49, %p6;
	xor.b32  	%r51, %r46, %r5;
	shr.s32 	%r52, %r46, 31;
	xor.b32  	%r53, %r52, %r46;
	xor.b32  	%r54, %r52, %r47;
	cvt.u64.u32 	%rd23, %r53;
	shl.b64 	%rd24, %rd23, 32;
	cvt.u64.u32 	%rd25, %r54;
	or.b64  	%rd26, %rd24, %rd25;
	cvt.rn.f64.s64 	%fd1, %rd26;
	mul.f64 	%fd2, %fd1, 0d3BF921FB54442D19;
	cvt.rn.f32.f64 	%f25, %fd2;
	neg.f32 	%f26, %f25;
	setp.lt.s32 	%p7, %r51, 0;
	selp.f32 	%f65, %f26, %f25, %p7;
$L__BB0_10:
	mul.rn.f32 	%f28, %f65, %f65;
	and.b32  	%r56, %r84, 1;
	setp.eq.b32 	%p8, %r56, 1;
	selp.f32 	%f29, 0f3F800000, %f65, %p8;
	fma.rn.f32 	%f30, %f28, %f29, 0f00000000;
	fma.rn.f32 	%f31, %f28, 0f37CBAC00, 0fBAB607ED;
	selp.f32 	%f32, %f31, 0fB94D4153, %p8;
	selp.f32 	%f33, 0f3D2AAABB, 0f3C0885E4, %p8;
	fma.rn.f32 	%f34, %f32, %f28, %f33;
	selp.f32 	%f35, 0fBEFFFFFF, 0fBE2AAAA8, %p8;
	fma.rn.f32 	%f36, %f34, %f28, %f35;
	fma.rn.f32 	%f37, %f36, %f30, %f29;
	and.b32  	%r57, %r84, 2;
	setp.eq.s32 	%p9, %r57, 0;
	mov.f32 	%f38, 0f00000000;
	sub.f32 	%f39, %f38, %f37;
	selp.f32 	%f11, %f37, %f39, %p9;
	fma.rn.f32 	%f12, %f4, 0f3A03126F, %f1;
	mul.f32 	%f40, %f12, 0f3F22F983;
	cvt.rni.s32.f32 	%r88, %f40;
	cvt.rn.f32.s32 	%f41, %r88;
	fma.rn.f32 	%f42, %f41, 0fBFC90FDA, %f12;
	fma.rn.f32 	%f43, %f41, 0fB3A22168, %f42;
	fma.rn.f32 	%f66, %f41, 0fA7C234C5, %f43;
	abs.f32 	%f14, %f12;
	setp.ltu.f32 	%p10, %f14, 0f47CE4780;
	@%p10 bra 	$L__BB0_18;
	setp.neu.f32 	%p11, %f14, 0f7F800000;
	@%p11 bra 	$L__BB0_13;
	mov.f32 	%f46, 0f00000000;
	mul.rn.f32 	%f66, %f12, %f46;
	mov.b32 	%r88, 0;
	bra.uni 	$L__BB0_18;
$L__BB0_13:
	mov.b32 	%r19, %f12;
	shl.b32 	%r59, %r19, 8;
	or.b32  	%r20, %r59, -2147483648;
	mov.b64 	%rd41, 0;
	mov.b32 	%r85, 0;
$L__BB0_14:
	.pragma "nounroll";
	mul.wide.u32 	%rd28, %r85, 4;
	add.s64 	%rd30, %rd29, %rd28;
	ld.global.nc.u32 	%r60, [%rd30];
	mad.wide.u32 	%rd31, %r60, %r20, %rd41;
	shr.u64 	%rd41, %rd31, 32;
	add.s64 	%rd32, %rd1, %rd28;
	st.local.u32 	[%rd32], %rd31;
	add.s32 	%r85, %r85, 1;
	setp.ne.s32 	%p12, %r85, 6;
	@%p12 bra 	$L__BB0_14;
	shr.u32 	%r61, %r19, 23;
	st.local.u32 	[%rd1+24], %rd41;
	and.b32  	%r23, %r61, 31;
	and.b32  	%r62, %r61, 224;
	add.s32 	%r63, %r62, -128;
	shr.u32 	%r64, %r63, 5;
	mul.wide.u32 	%rd33, %r64, 4;
	sub.s64 	%rd13, %rd1, %rd33;
	ld.local.u32 	%r86, [%rd13+24];
	ld.local.u32 	%r87, [%rd13+20];
	setp.eq.s32 	%p13, %r23, 0;
	@%p13 bra 	$L__BB0_17;
	shf.l.wrap.b32 	%r86, %r87, %r86, %r23;
	ld.local.u32 	%r65, [%rd13+16];
	shf.l.wrap.b32 	%r87, %r65, %r87, %r23;
$L__BB0_17:
	shr.u32 	%r66, %r86, 30;
	shf.l.wrap.b32 	%r67, %r87, %r86, 2;
	shl.b32 	%r68, %r87, 2;
	shr.u32 	%r69, %r67, 31;
	add.s32 	%r70, %r69, %r66;
	neg.s32 	%r71, %r70;
	setp.lt.s32 	%p14, %r19, 0;
	selp.b32 	%r88, %r71, %r70, %p14;
	xor.b32  	%r72, %r67, %r19;
	shr.s32 	%r73, %r67, 31;
	xor.b32  	%r74, %r73, %r67;
	xor.b32  	%r75, %r73, %r68;
	cvt.u64.u32 	%rd34, %r74;
	shl.b64 	%rd35, %rd34, 32;
	cvt.u64.u32 	%rd36, %r75;
	or.b64  	%rd37, %rd35, %rd36;
	cvt.rn.f64.s64 	%fd3, %rd37;
	mul.f64 	%fd4, %fd3, 0d3BF921FB54442D19;
	cvt.rn.f32.f64 	%f44, %fd4;
	neg.f32 	%f45, %f44;
	setp.lt.s32 	%p15, %r72, 0;
	selp.f32 	%f66, %f45, %f44, %p15;
$L__BB0_18:
	add.s32 	%r77, %r88, 1;
	mul.rn.f32 	%f47, %f66, %f66;
	and.b32  	%r78, %r88, 1;
	setp.eq.b32 	%p16, %r78, 1;
	selp.f32 	%f48, %f66, 0f3F800000, %p16;
	fma.rn.f32 	%f49, %f47, %f48, 0f00000000;
	fma.rn.f32 	%f50, %f47, 0f37CBAC00, 0fBAB607ED;
	selp.f32 	%f51, 0fB94D4153, %f50, %p16;
	selp.f32 	%f52, 0f3C0885E4, 0f3D2AAABB, %p16;
	fma.rn.f32 	%f53, %f51, %f47, %f52;
	selp.f32 	%f54, 0fBE2AAAA8, 0fBEFFFFFF, %p16;
	fma.rn.f32 	%f55, %f53, %f47, %f54;
	fma.rn.f32 	%f56, %f55, %f49, %f48;
	and.b32  	%r79, %r77, 2;
	setp.eq.s32 	%p17, %r79, 0;
	mov.f32 	%f57, 0f00000000;
	sub.f32 	%f58, %f57, %f56;
	selp.f32 	%f59, %f56, %f58, %p17;
	mul.f32 	%f60, %f11, %f59;
	abs.f32 	%f61, %f60;
	sqrt.rn.f32 	%f62, %f61;
	add.f32 	%f63, %f2, %f62;
	add.f32 	%f64, %f64, %f63;
	add.s32 	%r80, %r80, 1;
	setp.ne.s32 	%p18, %r80, 10000;
	@%p18 bra 	$L__BB0_2;
	st.global.f32 	[%rd3], %f64;
$L__BB0_20:
	ret;

}
	// .globl	_Z10arithmeticPffi
.visible .entry _Z10arithmeticPffi(
	.param .u64 .ptr .align 1 _Z10arithmeticPffi_param_0,
	.param .f32 _Z10arithmeticPffi_param_1,
	.param .u32 _Z10arithmeticPffi_param_2
)
{
	.reg .pred 	%p<4>;
	.reg .b32 	%r<6>;
	.reg .b32 	%f<11>;
	.reg .b64 	%rd<5>;

	ld.param.u64 	%rd2, [_Z10arithmeticPffi_param_0];
	ld.param.f32 	%f6, [_Z10arithmeticPffi_param_1];
	ld.param.u32 	%r2, [_Z10arithmeticPffi_param_2];
	mov.u32 	%r3, %ntid.x;
	mov.u32 	%r4, %ctaid.x;
	mov.u32 	%r5, %tid.x;
	mad.lo.s32 	%r1, %r3, %r4, %r5;
	setp.ge.s32 	%p1, %r1, %r2;
	@%p1 bra 	$L__BB1_4;
	cvta.to.global.u64 	%rd3, %rd2;
	mul.wide.s32 	%rd4, %r1, 4;
	add.s64 	%rd1, %rd3, %rd4;
	ld.global.f32 	%f10, [%rd1];
	sqrt.rn.f32 	%f7, %f10;
	mul.f32 	%f2, %f6, 0f461C4000;
	setp.geu.f32 	%p2, %f7, %f2;
	@%p2 bra 	$L__BB1_3;
$L__BB1_2:
	add.f32 	%f10, %f10, 0f3F800000;
	sqrt.rn.f32 	%f8, %f10;
	setp.lt.f32 	%p3, %f8, %f2;
	@%p3 bra 	$L__BB1_2;
$L__BB1_3:
	st.global.f32 	[%rd1], %f10;
$L__BB1_4:
	ret;

}


// ===== COMPILED SASS (sm_100) =====

	.target	sm_100

	.elftype	@"ET_EXEC"


//--------------------- .note.nv.tkinfo           --------------------------
	.section	.note.nv.tkinfo,"",@"SHT_NOTE"
	.sectionflags	@"SHF_NOTE_NV_TKINFO"
	.tkinfo
        /*0018*/ 	.word	0x00000002
        /*0030*/ 	.string	""
        /*0030*/ 	.string	"ptxas"
        /*0030*/ 	.string	"Cuda compilation tools, release 13.0, V13.0.88"
        /*0030*/ 	.string	"Build cuda_13.0.r13.0/compiler.36424714_0"
        /*0030*/ 	.string	"-arch sm_100 -m 64 "



//--------------------- .note.nv.cuinfo           --------------------------
	.section	.note.nv.cuinfo,"",@"SHT_NOTE"
	.sectionflags	@"SHF_NOTE_NV_CUINFO"
        /*0018*/ 	.short	0x0002
        /*001a*/ 	.short	0x0064
        /*001c*/ 	.short	0x0082
	.zero		2


//--------------------- .nv.info                  --------------------------
	.section	.nv.info,"",@"SHT_CUDA_INFO"
	.align	4


	//----- nvinfo : EIATTR_REGCOUNT
	.align		4
        /*0000*/ 	.byte	0x04, 0x2f
        /*0002*/ 	.short	(.L_2 - .L_1)
	.align		4
.L_1:
        /*0004*/ 	.word	index@(_Z20heavy_compute_kernelPffi)
        /*0008*/ 	.word	0x0000001e


	//----- nvinfo : EIATTR_FRAME_SIZE
	.align		4
.L_2:
        /*000c*/ 	.byte	0x04, 0x11
        /*000e*/ 	.short	(.L_4 - .L_3)
	.align		4
.L_3:
        /*0010*/ 	.word	index@($__internal_1_$__cuda_sm20_sqrt_rn_f32_slowpath)
        /*0014*/ 	.word	0x00000000


	//----- nvinfo : EIATTR_FRAME_SIZE
	.align		4
.L_4:
        /*0018*/ 	.byte	0x04, 0x11
        /*001a*/ 	.short	(.L_6 - .L_5)
	.align		4
.L_5:
        /*001c*/ 	.word	index@(_Z20heavy_compute_kernelPffi)
        /*0020*/ 	.word	0x00000000


	//----- nvinfo : EIATTR_REGCOUNT
	.align		4
.L_6:
        /*0024*/ 	.byte	0x04, 0x2f
        /*0026*/ 	.short	(.L_8 - .L_7)
	.align		4
.L_7:
        /*0028*/ 	.word	index@(_Z10arithmeticPffi)
        /*002c*/ 	.word	0x0000000f


	//----- nvinfo : EIATTR_FRAME_SIZE
	.align		4
.L_8:
        /*0030*/ 	.byte	0x04, 0x11
        /*0032*/ 	.short	(.L_10 - .L_9)
	.align		4
.L_9:
        /*0034*/ 	.word	index@($__internal_0_$__cuda_sm20_sqrt_rn_f32_slowpath)
        /*0038*/ 	.word	0x00000000


	//----- nvinfo : EIATTR_FRAME_SIZE
	.align		4
.L_10:
        /*003c*/ 	.byte	0x04, 0x11
        /*003e*/ 	.short	(.L_12 - .L_11)
	.align		4
.L_11:
        /*0040*/ 	.word	index@(_Z10arithmeticPffi)
        /*0044*/ 	.word	0x00000000


	//----- nvinfo : EIATTR_MIN_STACK_SIZE
	.align		4
.L_12:
        /*0048*/ 	.byte	0x04, 0x12
        /*004a*/ 	.short	(.L_14 - .L_13)
	.align		4
.L_13:
        /*004c*/ 	.word	index@(_Z10arithmeticPffi)
        /*0050*/ 	.word	0x00000000


	//----- nvinfo : EIATTR_MIN_STACK_SIZE
	.align		4
.L_14:
        /*0054*/ 	.byte	0x04, 0x12
        /*0056*/ 	.short	(.L_16 - .L_15)
	.align		4
.L_15:
        /*0058*/ 	.word	index@(_Z20heavy_compute_kernelPffi)
        /*005c*/ 	.word	0x00000000
.L_16:


//--------------------- .nv.compat                --------------------------
	.section	.nv.compat,"",@"SHT_CUDA_COMPAT_INFO"
	.align	4
        /*0000*/ 	.byte	0x02, 0x09, 0x00, 0x00, 0x02, 0x02, 0x01, 0x00, 0x02, 0x05, 0x05, 0x00, 0x03, 0x07, 0x01, 0x01
        /*0010*/ 	.byte	0x02, 0x03, 0x00, 0x00, 0x02, 0x06, 0x01, 0x00, 0x04, 0x0b, 0x08, 0x00, 0x01, 0x00, 0x00, 0x00
        /*0020*/ 	.byte	0x00, 0x00, 0x00, 0x00


//--------------------- .nv.info._Z10arithmeticPffi --------------------------
	.section	.nv.info._Z10arithmeticPffi,"",@"SHT_CUDA_INFO"
	.sectionflags	@""
	.align	4


	//----- nvinfo : EIATTR_CUDA_API_VERSION
	.align		4
        /*0000*/ 	.byte	0x04, 0x37
        /*0002*/ 	.short	(.L_18 - .L_17)
.L_17:
        /*0004*/ 	.word	0x00000082


	//----- nvinfo : EIATTR_KPARAM_INFO
	.align		4
.L_18:
        /*0008*/ 	.byte	0x04, 0x17
        /*000a*/ 	.short	(.L_20 - .L_19)
.L_19:
        /*000c*/ 	.word	0x00000000
        /*0010*/ 	.short	0x0002
        /*0012*/ 	.short	0x000c
        /*0014*/ 	.byte	0x00, 0xf0, 0x11, 0x00


	//----- nvinfo : EIATTR_KPARAM_INFO
	.align		4
.L_20:
        /*0018*/ 	.byte	0x04, 0x17
        /*001a*/ 	.short	(.L_22 - .L_21)
.L_21:
        /*001c*/ 	.word	0x00000000
        /*0020*/ 	.short	0x0001
        /*0022*/ 	.short	0x0008
        /*0024*/ 	.byte	0x00, 0xf0, 0x11, 0x00


	//----- nvinfo : EIATTR_KPARAM_INFO
	.align		4
.L_22:
        /*0028*/ 	.byte	0x04, 0x17
        /*002a*/ 	.short	(.L_24 - .L_23)
.L_23:
        /*002c*/ 	.word	0x00000000
        /*0030*/ 	.short	0x0000
        /*0032*/ 	.short	0x0000
        /*0034*/ 	.byte	0x00, 0xf5, 0x21, 0x00


	//----- nvinfo : EIATTR_SPARSE_MMA_MASK
	.align		4
.L_24:
        /*0038*/ 	.byte	0x03, 0x50
        /*003a*/ 	.short	0x0000


	//----- nvinfo : EIATTR_MAXREG_COUNT
	.align		4
        /*003c*/ 	.byte	0x03, 0x1b
        /*003e*/ 	.short	0x00ff


	//----- nvinfo : EIATTR_MERCURY_ISA_VERSION
	.align		4
        /*0040*/ 	.byte	0x03, 0x5f
        /*0042*/ 	.short	0x0101


	//----- nvinfo : EIATTR_VRC_CTA_INIT_COUNT
	.align		4
        /*0044*/ 	.byte	0x02, 0x4a
	.zero		1
	.zero		1


	//----- nvinfo : EIATTR_EXIT_INSTR_OFFSETS
	.align		4
        /*0048*/ 	.byte	0x04, 0x1c
        /*004a*/ 	.short	(.L_26 - .L_25)


	//   ....[0]....
.L_25:
        /*004c*/ 	.word	0x00000070


	//   ....[1]....
        /*0050*/ 	.word	0x00000320


	//----- nvinfo : EIATTR_CRS_STACK_SIZE
	.align		4
.L_26:
        /*0054*/ 	.byte	0x04, 0x1e
        /*0056*/ 	.short	(.L_28 - .L_27)
.L_27:
        /*0058*/ 	.word	0x00000000


	//----- nvinfo : EIATTR_CBANK_PARAM_SIZE
	.align		4
.L_28:
        /*005c*/ 	.byte	0x03, 0x19
        /*005e*/ 	.short	0x0010


	//----- nvinfo : EIATTR_PARAM_CBANK
	.align		4
        /*0060*/ 	.byte	0x04, 0x0a
        /*0062*/ 	.short	(.L_30 - .L_29)
	.align		4
.L_29:
        /*0064*/ 	.word	index@(.nv.constant0._Z10arithmeticPffi)
        /*0068*/ 	.short	0x0380
        /*006a*/ 	.short	0x0010


	//----- nvinfo : EIATTR_SW_WAR
	.align		4
.L_30:
        /*006c*/ 	.byte	0x04, 0x36
        /*006e*/ 	.short	(.L_32 - .L_31)
.L_31:
        /*0070*/ 	.word	0x00000008
.L_32:


//--------------------- .nv.info._Z20heavy_compute_kernelPffi --------------------------
	.section	.nv.info._Z20heavy_compute_kernelPffi,"",@"SHT_CUDA_INFO"
	.sectionflags	@""
	.align	4


	//----- nvinfo : EIATTR_CUDA_API_VERSION
	.align		4
        /*0000*/ 	.byte	0x04, 0x37
        /*0002*/ 	.short	(.L_34 - .L_33)
.L_33:
        /*0004*/ 	.word	0x00000082


	//----- nvinfo : EIATTR_KPARAM_INFO
	.align		4
.L_34:
        /*0008*/ 	.byte	0x04, 0x17
        /*000a*/ 	.short	(.L_36 - .L_35)
.L_35:
        /*000c*/ 	.word	0x00000000
        /*0010*/ 	.short	0x0002
        /*0012*/ 	.short	0x000c
        /*0014*/ 	.byte	0x00, 0xf0, 0x11, 0x00


	//----- nvinfo : EIATTR_KPARAM_INFO
	.align		4
.L_36:
        /*0018*/ 	.byte	0x04, 0x17
        /*001a*/ 	.short	(.L_38 - .L_37)
.L_37:
        /*001c*/ 	.word	0x00000000
        /*0020*/ 	.short	0x0001
        /*0022*/ 	.short	0x0008
        /*0024*/ 	.byte	0x00, 0xf0, 0x11, 0x00


	//----- nvinfo : EIATTR_KPARAM_INFO
	.align		4
.L_38:
        /*0028*/ 	.byte	0x04, 0x17
        /*002a*/ 	.short	(.L_40 - .L_39)
.L_39:
        /*002c*/ 	.word	0x00000000
        /*0030*/ 	.short	0x0000
        /*0032*/ 	.short	0x0000
        /*0034*/ 	.byte	0x00, 0xf5, 0x21, 0x00


	//----- nvinfo : EIATTR_SPARSE_MMA_MASK
	.align		4
.L_40:
        /*0038*/ 	.byte	0x03, 0x50
        /*003a*/ 	.short	0x0000


	//----- nvinfo : EIATTR_MAXREG_COUNT
	.align		4
        /*003c*/ 	.byte	0x03, 0x1b
        /*003e*/ 	.short	0x00ff


	//----- nvinfo : EIATTR_MERCURY_ISA_VERSION
	.align		4
        /*0040*/ 	.byte	0x03, 0x5f
        /*0042*/ 	.short	0x0101


	//----- nvinfo : EIATTR_VRC_CTA_INIT_COUNT
	.align		4
        /*0044*/ 	.byte	0x02, 0x4a
	.zero		1
	.zero		1


	//----- nvinfo : EIATTR_EXIT_INSTR_OFFSETS
	.align		4
        /*0048*/ 	.byte	0x04, 0x1c
        /*004a*/ 	.short	(.L_42 - .L_41)


	//   ....[0]....
.L_41:
        /*004c*/ 	.word	0x00000070


	//   ....[1]....
        /*0050*/ 	.word	0x00001190


	//----- nvinfo : EIATTR_CRS_STACK_SIZE
	.align		4
.L_42:
        /*0054*/ 	.byte	0x04, 0x1e
        /*0056*/ 	.short	(.L_44 - .L_43)
.L_43:
        /*0058*/ 	.word	0x00000000


	//----- nvinfo : EIATTR_CBANK_PARAM_SIZE
	.align		4
.L_44:
        /*005c*/ 	.byte	0x03, 0x19
        /*005e*/ 	.short	0x0010


	//----- nvinfo : EIATTR_PARAM_CBANK
	.align		4
        /*0060*/ 	.byte	0x04, 0x0a
        /*0062*/ 	.short	(.L_46 - .L_45)
	.align		4
.L_45:
        /*0064*/ 	.word	index@(.nv.constant0._Z20heavy_compute_kernelPffi)
        /*0068*/ 	.short	0x0380
        /*006a*/ 	.short	0x0010


	//----- nvinfo : EIATTR_SW_WAR
	.align		4
.L_46:
        /*006c*/ 	.byte	0x04, 0x36
        /*006e*/ 	.short	(.L_48 - .L_47)
.L_47:
        /*0070*/ 	.word	0x00000008
.L_48:


//--------------------- .nv.callgraph             --------------------------
	.section	.nv.callgraph,"",@"SHT_CUDA_CALLGRAPH"
	.align	4
	.sectionentsize	8
	.align		4
        /*0000*/ 	.word	0x00000000
	.align		4
        /*0004*/ 	.word	0xffffffff
	.align		4
        /*0008*/ 	.word	0x00000000
	.align		4
        /*000c*/ 	.word	0xfffffffe
	.align		4
        /*0010*/ 	.word	0x00000000
	.align		4
        /*0014*/ 	.word	0xfffffffd
	.align		4
        /*0018*/ 	.word	0x00000000
	.align		4
        /*001c*/ 	.word	0xfffffffc


//--------------------- .nv.constant4             --------------------------
	.section	.nv.constant4,"a",@progbits
	.align	8
	.align		8
.nv.constant4:
        /*0000*/ 	.dword	__cudart_i2opi_f


//--------------------- .text._Z10arithmeticPffi  --------------------------
	.section	.text._Z10arithmeticPffi,"ax",@progbits
	.align	128
        .global         _Z10arithmeticPffi
        .type           _Z10arithmeticPffi,@function
        .size           _Z10arithmeticPffi,(.L_x_28 - _Z10arithmeticPffi)
        .other          _Z10arithmeticPffi,@"STO_CUDA_ENTRY STV_DEFAULT"
_Z10arithmeticPffi:
.text._Z10arithmeticPffi:
[----:B------:R-:W-:Y:S01]  /*0000*/  LDC R1, c[0x0][0x37c] ;  /* 0x0000df00ff017b82 */ /* 0x000fe20000000800 */
[----:B------:R-:W0:Y:S01]  /*0010*/  S2R R5, SR_CTAID.X ;  /* 0x0000000000057919 */ /* 0x000e220000002500 */
[----:B------:R-:W0:Y:S01]  /*0020*/  LDCU UR4, c[0x0][0x360] ;  /* 0x00006c00ff0477ac */ /* 0x000e220008000800 */
[----:B------:R-:W0:Y:S01]  /*0030*/  S2R R0, SR_TID.X ;  /* 0x0000000000007919 */ /* 0x000e220000002100 */
[----:B------:R-:W1:Y:S01]  /*0040*/  LDCU UR5, c[0x0][0x38c] ;  /* 0x00007180ff0577ac */ /* 0x000e620008000800 */
[----:B0-----:R-:W-:-:S05]  /*0050*/  IMAD R5, R5, UR4, R0 ;  /* 0x0000000405057c24 */ /* 0x001fca000f8e0200 */
[----:B-1----:R-:W-:-:S13]  /*0060*/  ISETP.GE.AND P0, PT, R5, UR5, PT ;  /* 0x0000000505007c0c */ /* 0x002fda000bf06270 */
[----:B------:R-:W-:Y:S05]  /*0070*/  @P0 EXIT ;  /* 0x000000000000094d */ /* 0x000fea0003800000 */
[----:B------:R-:W0:Y:S01]  /*0080*/  LDC.64 R2, c[0x0][0x380] ;  /* 0x0000e000ff027b82 */ /* 0x000e220000000a00 */
[----:B------:R-:W1:Y:S01]  /*0090*/  LDCU.64 UR4, c[0x0][0x358] ;  /* 0x00006b00ff0477ac */ /* 0x000e620008000a00 */
[----:B0-----:R-:W-:-:S05]  /*00a0*/  IMAD.WIDE R2, R5, 0x4, R2 ;  /* 0x0000000405027825 */ /* 0x001fca00078e0202 */
[----:B-1----:R-:W2:Y:S01]  /*00b0*/  LDG.E R0, desc[UR4][R2.64] ;  /* 0x0000000402007981 */ /* 0x002ea2000c1e1900 */
[----:B------:R-:W-:Y:S01]  /*00c0*/  BSSY.RECONVERGENT B0, `(.L_x_0) ;  /* 0x000000d000007945 */ /* 0x000fe20003800200 */
[----:B--2---:R-:W-:Y:S01]  /*00d0*/  IADD3 R4, PT, PT, R0, -0xd000000, RZ ;  /* 0xf300000000047810 */ /* 0x004fe20007ffe0ff */
[----:B------:R0:W1:Y:S01]  /*00e0*/  MUFU.RSQ R5, R0 ;  /* 0x0000000000057308 */ /* 0x0000620000001400 */
[----:B------:R-:W-:Y:S02]  /*00f0*/  MOV R7, R0 ;  /* 0x0000000000077202 */ /* 0x000fe40000000f00 */
[----:B------:R-:W-:-:S13]  /*0100*/  ISETP.GT.U32.AND P0, PT, R4, 0x727fffff, PT ;  /* 0x727fffff0400780c */ /* 0x000fda0003f04070 */
[----:B0-----:R-:W-:Y:S05]  /*0110*/  @!P0 BRA `(.L_x_1) ;  /* 0x00000000000c8947 */ /* 0x001fea0003800000 */
[----:B------:R-:W-:-:S07]  /*0120*/  MOV R12, 0x140 ;  /* 0x00000140000c7802 */ /* 0x000fce0000000f00 */
[----:B-1----:R-:W-:Y:S05]  /*0130*/  CALL.REL.NOINC `($__internal_0_$__cuda_sm20_sqrt_rn_f32_slowpath) ;  /* 0x00000000007c7944 */ /* 0x002fea0003c00000 */
[----:B------:R-:W-:Y:S05]  /*0140*/  BRA `(.L_x_2) ;  /* 0x0000000000107947 */ /* 0x000fea0003800000 */
.L_x_1:
[----:B-1----:R-:W-:Y:S01]  /*0150*/  FMUL.FTZ R9, R0, R5 ;  /* 0x0000000500097220 */ /* 0x002fe20000410000 */
[----:B------:R-:W-:-:S03]  /*0160*/  FMUL.FTZ R5, R5, 0.5 ;  /* 0x3f00000005057820 */ /* 0x000fc60000410000 */
[----:B------:R-:W-:-:S04]  /*0170*/  FFMA R0, -R9, R9, R0 ;  /* 0x0000000909007223 */ /* 0x000fc80000000100 */
[----:B------:R-:W-:-:S07]  /*0180*/  FFMA R0, R0, R5, R9 ;  /* 0x0000000500007223 */ /* 0x000fce0000000009 */
.L_x_2:
[----:B------:R-:W-:Y:S05]  /*0190*/  BSYNC.RECONVERGENT B0 ;  /* 0x0000000000007941 */ /* 0x000fea0003800200 */
.L_x_0:
[----:B------:R-:W0:Y:S01]  /*01a0*/  LDC R9, c[0x0][0x388] ;  /* 0x0000e200ff097b82 */ /* 0x000e220000000800 */
[----:B------:R-:W-:Y:S01]  /*01b0*/  BSSY.RECONVERGENT B0, `(.L_x_3) ;  /* 0x0000015000007945 */ /* 0x000fe20003800200 */
[----:B0-----:R-:W-:-:S05]  /*01c0*/  FMUL R9, R9, 10000 ;  /* 0x461c400009097820 */ /* 0x001fca0000400000 */
[----:B------:R-:W-:-:S13]  /*01d0*/  FSETP.GEU.AND P0, PT, R0, R9, PT ;  /* 0x000000090000720b */ /* 0x000fda0003f0e000 */
[----:B------:R-:W-:Y:S05]  /*01e0*/  @P0 BRA `(.L_x_4) ;  /* 0x0000000000440947 */ /* 0x000fea0003800000 */
.L_x_8:
[----:B------:R-:W-:Y:S01]  /*01f0*/  FADD R7, R7, 1 ;  /* 0x3f80000007077421 */ /* 0x000fe20000000000 */
[----:B------:R-:W-:Y:S03]  /*0200*/  BSSY.RECONVERGENT B1, `(.L_x_5) ;  /* 0x000000d000017945 */ /* 0x000fe60003800200 */
[----:B------:R0:W1:Y:S01]  /*0210*/  MUFU.RSQ R4, R7 ;  /* 0x0000000700047308 */ /* 0x0000620000001400 */
[----:B------:R-:W-:-:S04]  /*0220*/  IADD3 R0, PT, PT, R7, -0xd000000, RZ ;  /* 0xf300000007007810 */ /* 0x000fc80007ffe0ff */
[----:B------:R-:W-:-:S13]  /*0230*/  ISETP.GT.U32.AND P0, PT, R0, 0x727fffff, PT ;  /* 0x727fffff0000780c */ /* 0x000fda0003f04070 */
[----:B01----:R-:W-:Y:S05]  /*0240*/  @!P0 BRA `(.L_x_6) ;  /* 0x0000000000108947 */ /* 0x003fea0003800000 */
[----:B------:R-:W-:Y:S02]  /*0250*/  MOV R0, R7 ;  /* 0x0000000700007202 */ /* 0x000fe40000000f00 */
[----:B------:R-:W-:-:S07]  /*0260*/  MOV R12, 0x280 ;  /* 0x00000280000c7802 */ /* 0x000fce0000000f00 */
[----:B------:R-:W-:Y:S05]  /*0270*/  CALL.REL.NOINC `($__internal_0_$__cuda_sm20_sqrt_rn_f32_slowpath) ;  /* 0x00000000002c7944 */ /* 0x000fea0003c00000 */
[----:B------:R-:W-:Y:S05]  /*0280*/  BRA `(.L_x_7) ;  /* 0x0000000000107947 */ /* 0x000fea0003800000 */
.L_x_6:
[----:B------:R-:W-:Y:S01]  /*0290*/  FMUL.FTZ R0, R7, R4 ;  /* 0x0000000407007220 */ /* 0x000fe20000410000 */
[----:B------:R-:W-:-:S03]  /*02a0*/  FMUL.FTZ R4, R4, 0.5 ;  /* 0x3f00000004047820 */ /* 0x000fc60000410000 */
[----:B------:R-:W-:-:S04]  /*02b0*/  FFMA R5, -R0, R0, R7 ;  /* 0x0000000000057223 */ /* 0x000fc80000000107 */
[----:B------:R-:W-:-:S07]  /*02c0*/  FFMA R0, R5, R4, R0 ;  /* 0x0000000405007223 */ /* 0x000fce0000000000 */
.L_x_7:
[----:B------:R-:W-:Y:S05]  /*02d0*/  BSYNC.RECONVERGENT B1 ;  /* 0x0000000000017941 */ /* 0x000fea0003800200 */
.L_x_5:
[----:B------:R-:W-:-:S13]  /*02e0*/  FSETP.GEU.AND P0, PT, R0, R9, PT ;  /* 0x000000090000720b */ /* 0x000fda0003f0e000 */
[----:B------:R-:W-:Y:S05]  /*02f0*/  @!P0 BRA `(.L_x_8) ;  /* 0xfffffffc00bc8947 */ /* 0x000fea000383ffff */
.L_x_4:
[----:B------:R-:W-:Y:S05]  /*0300*/  BSYNC.RECONVERGENT B0 ;  /* 0x0000000000007941 */ /* 0x000fea0003800200 */
.L_x_3:
[----:B------:R-:W-:Y:S01]  /*0310*/  STG.E desc[UR4][R2.64], R7 ;  /* 0x0000000702007986 */ /* 0x000fe2000c101904 */
[----:B------:R-:W-:Y:S05]  /*0320*/  EXIT ;  /* 0x000000000000794d */ /* 0x000fea0003800000 */
        .weak           $__internal_0_$__cuda_sm20_sqrt_rn_f32_slowpath
        .type           $__internal_0_$__cuda_sm20_sqrt_rn_f32_slowpath,@function
        .size           $__internal_0_$__cuda_sm20_sqrt_rn_f32_slowpath,(.L_x_28 - $__internal_0_$__cuda_sm20_sqrt_rn_f32_slowpath)
$__internal_0_$__cuda_sm20_sqrt_rn_f32_slowpath:
[----:B------:R-:W-:-:S13]  /*0330*/  LOP3.LUT P0, RZ, R0, 0x7fffffff, RZ, 0xc0, !PT ;  /* 0x7fffffff00ff7812 */ /* 0x000fda000780c0ff */
[----:B------:R-:W-:Y:S01]  /*0340*/  @!P0 MOV R4, R0 ;  /* 0x0000000000048202 */ /* 0x000fe20000000f00 */
[----:B------:R-:W-:Y:S06]  /*0350*/  @!P0 BRA `(.L_x_9) ;  /* 0x0000000000408947 */ /* 0x000fec0003800000 */
[----:B------:R-:W-:-:S13]  /*0360*/  FSETP.GEU.FTZ.AND P0, PT, R0, RZ, PT ;  /* 0x000000ff0000720b */ /* 0x000fda0003f1e000 */
[----:B------:R-:W-:Y:S01]  /*0370*/  @!P0 MOV R4, 0x7fffffff ;  /* 0x7fffffff00048802 */ /* 0x000fe20000000f00 */
[----:B------:R-:W-:Y:S06]  /*0380*/  @!P0 BRA `(.L_x_9) ;  /* 0x0000000000348947 */ /* 0x000fec0003800000 */
[----:B------:R-:W-:-:S13]  /*0390*/  FSETP.GTU.FTZ.AND P0, PT, |R0|, +INF , PT ;  /* 0x7f8000000000780b */ /* 0x000fda0003f1c200 */
[----:B------:R-:W-:Y:S01]  /*03a0*/  @P0 FADD.FTZ R4, R0, 1 ;  /* 0x3f80000000040421 */ /* 0x000fe20000010000 */
[----:B------:R-:W-:Y:S06]  /*03b0*/  @P0 BRA `(.L_x_9) ;  /* 0x0000000000280947 */ /* 0x000fec0003800000 */
[----:B------:R-:W-:-:S13]  /*03c0*/  FSETP.NEU.FTZ.AND P0, PT, |R0|, +INF , PT ;  /* 0x7f8000000000780b */ /* 0x000fda0003f1d200 */
[----:B------:R-:W-:-:S04]  /*03d0*/  @P0 FFMA R5, R0, 1.84467440737095516160e+19, RZ ;  /* 0x5f80000000050823 */ /* 0x000fc800000000ff */
[----:B------:R-:W0:Y:S02]  /*03e0*/  @P0 MUFU.RSQ R4, R5 ;  /* 0x0000000500040308 */ /* 0x000e240000001400 */
[----:B0-----:R-:W-:Y:S01]  /*03f0*/  @P0 FMUL.FTZ R6, R5, R4 ;  /* 0x0000000405060220 */ /* 0x001fe20000410000 */
[----:B------:R-:W-:Y:S01]  /*0400*/  @P0 FMUL.FTZ R10, R4, 0.5 ;  /* 0x3f000000040a0820 */ /* 0x000fe20000410000 */
[----:B------:R-:W-:Y:S02]  /*0410*/  @!P0 MOV R4, R0 ;  /* 0x0000000000048202 */ /* 0x000fe40000000f00 */
[----:B------:R-:W-:-:S04]  /*0420*/  @P0 FADD.FTZ R8, -R6, -RZ ;  /* 0x800000ff06080221 */ /* 0x000fc80000010100 */
[----:B------:R-:W-:-:S04]  /*0430*/  @P0 FFMA R11, R6, R8, R5 ;  /* 0x00000008060b0223 */ /* 0x000fc80000000005 */
[----:B------:R-:W-:-:S04]  /*0440*/  @P0 FFMA R10, R11, R10, R6 ;  /* 0x0000000a0b0a0223 */ /* 0x000fc80000000006 */
[----:B------:R-:W-:-:S07]  /*0450*/  @P0 FMUL.FTZ R4, R10, 2.3283064365386962891e-10 ;  /* 0x2f8000000a040820 */ /* 0x000fce0000410000 */
.L_x_9:
[----:B------:R-:W-:Y:S01]  /*0460*/  HFMA2 R5, -RZ, RZ, 0, 0 ;  /* 0x00000000ff057431 */ /* 0x000fe200000001ff */
[----:B------:R-:W-:Y:S02]  /*0470*/  MOV R0, R4 ;  /* 0x0000000400007202 */ /* 0x000fe40000000f00 */
[----:B------:R-:W-:-:S04]  /*0480*/  MOV R4, R12 ;  /* 0x0000000c00047202 */ /* 0x000fc80000000f00 */
[----:B------:R-:W-:Y:S05]  /*0490*/  RET.REL.NODEC R4 `(_Z10arithmeticPffi) ;  /* 0xfffffff804d87950 */ /* 0x000fea0003c3ffff */
.L_x_10:
[----:B------:R-:W-:-:S00]  /*04a0*/  BRA `(.L_x_10) ;  /* 0xfffffffc00fc7947 */ /* 0x000fc0000383ffff */
[----:B------:R-:W-:-:S00]  /*04b0*/  NOP ;  /* 0x0000000000007918 */ /* 0x000fc00000000000 */
        /* <DEDUP_REMOVED lines=12> */
.L_x_28:


//--------------------- .text._Z20heavy_compute_kernelPffi --------------------------
	.section	.text._Z20heavy_compute_kernelPffi,"ax",@progbits
	.align	128
        .global         _Z20heavy_compute_kernelPffi
        .type           _Z20heavy_compute_kernelPffi,@function
        .size           _Z20heavy_compute_kernelPffi,(.L_x_29 - _Z20heavy_compute_kernelPffi)
        .other          _Z20heavy_compute_kernelPffi,@"STO_CUDA_ENTRY STV_DEFAULT"
_Z20heavy_compute_kernelPffi:
.text._Z20heavy_compute_kernelPffi:
[----:B------:R-:W-:Y:S01]  /*0000*/  LDC R1, c[0x0][0x37c] ;  /* 0x0000df00ff017b82 */ /* 0x000fe20000000800 */
[----:B------:R-:W0:Y:S07]  /*0010*/  S2R R12, SR_TID.X ;  /* 0x00000000000c7919 */ /* 0x000e2e0000002100 */
[----:B------:R-:W0:Y:S01]  /*0020*/  S2UR UR4, SR_CTAID.X ;  /* 0x00000000000479c3 */ /* 0x000e220000002500 */
[----:B------:R-:W1:Y:S07]  /*0030*/  LDCU UR5, c[0x0][0x38c] ;  /* 0x00007180ff0577ac */ /* 0x000e6e0008000800 */
[----:B------:R-:W0:Y:S02]  /*0040*/  LDC R5, c[0x0][0x360] ;  /* 0x0000d800ff057b82 */ /* 0x000e240000000800 */
[----:B0-----:R-:W-:-:S05]  /*0050*/  IMAD R5, R5, UR4, R12 ;  /* 0x0000000405057c24 */ /* 0x001fca000f8e020c */
[----:B-1----:R-:W-:-:S13]  /*0060*/  ISETP.GE.AND P0, PT, R5, UR5, PT ;  /* 0x0000000505007c0c */ /* 0x002fda000bf06270 */
[----:B------:R-:W-:Y:S05]  /*0070*/  @P0 EXIT ;  /* 0x000000000000094d */ /* 0x000fea0003800000 */
[----:B------:R-:W0:Y:S01]  /*0080*/  LDC.64 R2, c[0x0][0x380] ;  /* 0x0000e000ff027b82 */ /* 0x000e220000000a00 */
[----:B------:R-:W1:Y:S01]  /*0090*/  LDCU.64 UR8, c[0x0][0x358] ;  /* 0x00006b00ff0877ac */ /* 0x000e620008000a00 */
[----:B0-----:R-:W-:-:S05]  /*00a0*/  IMAD.WIDE R2, R5, 0x4, R2 ;  /* 0x0000000405027825 */ /* 0x001fca00078e0202 */
[----:B-1----:R0:W5:Y:S01]  /*00b0*/  LDG.E R13, desc[UR8][R2.64] ;  /* 0x00000008020d7981 */ /* 0x002162000c1e1900 */
[----:B------:R-:W-:Y:S01]  /*00c0*/  I2FP.F32.U32 R12, R12 ;  /* 0x0000000c000c7245 */ /* 0x000fe20000201000 */
[----:B------:R-:W-:Y:S01]  /*00d0*/  IMAD.MOV.U32 R11, RZ, RZ, RZ ;  /* 0x000000ffff0b7224 */ /* 0x000fe200078e00ff */
[----:B------:R-:W-:-:S06]  /*00e0*/  UMOV UR4, URZ ;  /* 0x000000ff00047c82 */ /* 0x000fcc0008000000 */
.L_x_25:
[----:B------:R-:W-:Y:S01]  /*00f0*/  I2FP.F32.U32 R22, UR4 ;  /* 0x0000000400167c45 */ /* 0x000fe20008201000 */
[----:B------:R-:W-:Y:S01]  /*0100*/  UIADD3 UR4, UPT, UPT, UR4, 0x1, URZ ;  /* 0x0000000104047890 */ /* 0x000fe2000fffe0ff */
[----:B------:R-:W-:Y:S03]  /*0110*/  BSSY.RECONVERGENT B0, `(.L_x_11) ;  /* 0x000006a000007945 */ /* 0x000fe60003800200 */
[----:B-----5:R-:W-:Y:S01]  /*0120*/  FFMA R0, R22, 0.0010000000474974513054, R13 ;  /* 0x3a83126f16007823 */ /* 0x020fe2000000000d */
[----:B------:R-:W-:-:S03]  /*0130*/  UISETP.NE.AND UP2, UPT, UR4, 0x2710, UPT ;  /* 0x000027100400788c */ /* 0x000fc6000bf45270 */
[C---:B------:R-:W-:Y:S01]  /*0140*/  FMUL R9, R0.reuse, 0.63661974668502807617 ;  /* 0x3f22f98300097820 */ /* 0x040fe20000400000 */
[----:B------:R-:W-:-:S05]  /*0150*/  FSETP.GE.AND P0, PT, |R0|, 105615, PT ;  /* 0x47ce47800000780b */ /* 0x000fca0003f06200 */
[----:B------:R-:W1:Y:S02]  /*0160*/  F2I.NTZ R9, R9 ;  /* 0x0000000900097305 */ /* 0x000e640000203100 */
[----:B-1----:R-:W-:-:S05]  /*0170*/  I2FP.F32.S32 R5, R9 ;  /* 0x0000000900057245 */ /* 0x002fca0000201400 */
[----:B------:R-:W-:-:S04]  /*0180*/  FFMA R4, R5, -1.5707962512969970703, R0 ;  /* 0xbfc90fda05047823 */ /* 0x000fc80000000000 */
[----:B------:R-:W-:-:S04]  /*0190*/  FFMA R4, R5, -7.5497894158615963534e-08, R4 ;  /* 0xb3a2216805047823 */ /* 0x000fc80000000004 */
[----:B------:R-:W-:Y:S01]  /*01a0*/  FFMA R4, R5, -5.3903029534742383927e-15, R4 ;  /* 0xa7c234c505047823 */ /* 0x000fe20000000004 */
[----:B------:R-:W-:Y:S06]  /*01b0*/  @!P0 BRA `(.L_x_12) ;  /* 0x00000004007c8947 */ /* 0x000fec0003800000 */
[----:B------:R-:W-:-:S13]  /*01c0*/  FSETP.NEU.AND P0, PT, |R0|, +INF , PT ;  /* 0x7f8000000000780b */ /* 0x000fda0003f0d200 */
[----:B------:R-:W-:Y:S01]  /*01d0*/  @!P0 FMUL R4, RZ, R0 ;  /* 0x00000000ff048220 */ /* 0x000fe20000400000 */
[----:B------:R-:W-:Y:S01]  /*01e0*/  @!P0 IMAD.MOV.U32 R9, RZ, RZ, RZ ;  /* 0x000000ffff098224 */ /* 0x000fe200078e00ff */
[----:B------:R-:W-:Y:S06]  /*01f0*/  @!P0 BRA `(.L_x_12) ;  /* 0x00000004006c8947 */ /* 0x000fec0003800000 */
[----:B------:R-:W-:Y:S02]  /*0200*/  IMAD.SHL.U32 R5, R0, 0x100, RZ ;  /* 0x0000010000057824 */ /* 0x000fe400078e00ff */
[----:B------:R-:W-:Y:S02]  /*0210*/  HFMA2 R14, -RZ, RZ, 0, 0 ;  /* 0x00000000ff0e7431 */ /* 0x000fe400000001ff */
[----:B------:R-:W-:Y:S01]  /*0220*/  IMAD.MOV.U32 R4, RZ, RZ, RZ ;  /* 0x000000ffff047224 */ /* 0x000fe200078e00ff */
[----:B------:R-:W1:Y:S01]  /*0230*/  LDCU.64 UR10, c[0x4][URZ] ;  /* 0x01000000ff0a77ac */ /* 0x000e620008000a00 */
[----:B------:R-:W-:Y:S01]  /*0240*/  LOP3.LUT R15, R5, 0x80000000, RZ, 0xfc, !PT ;  /* 0x80000000050f7812 */ /* 0x000fe200078efcff */
[----:B------:R-:W-:Y:S01]  /*0250*/  UMOV UR6, URZ ;  /* 0x000000ff00067c82 */ /* 0x000fe20008000000 */
[----:B------:R-:W-:-:S05]  /*0260*/  UMOV UR5, URZ ;  /* 0x000000ff00057c82 */ /* 0x000fca0008000000 */
.L_x_13:
[----:B-1----:R-:W-:Y:S02]  /*0270*/  IMAD.U32 R8, RZ, RZ, UR10 ;  /* 0x0000000aff087e24 */ /* 0x002fe4000f8e00ff */
[----:B------:R-:W-:-:S05]  /*0280*/  IMAD.U32 R9, RZ, RZ, UR11 ;  /* 0x0000000bff097e24 */ /* 0x000fca000f8e00ff */
[----:B------:R-:W2:Y:S01]  /*0290*/  LDG.E.CONSTANT R6, desc[UR8][R8.64] ;  /* 0x0000000808067981 */ /* 0x000ea2000c1e9900 */
[----:B------:R-:W-:Y:S01]  /*02a0*/  UIADD3 UR5, UPT, UPT, UR5, 0x1, URZ ;  /* 0x0000000105057890 */ /* 0x000fe2000fffe0ff */
[C---:B------:R-:W-:Y:S01]  /*02b0*/  ISETP.EQ.AND P0, PT, R14.reuse, RZ, PT ;  /* 0x000000ff0e00720c */ /* 0x040fe20003f02270 */
[----:B------:R-:W-:Y:S01]  /*02c0*/  UIADD3 UR10, UP1, UPT, UR10, 0x4, URZ ;  /* 0x000000040a0a7890 */ /* 0x000fe2000ff3e0ff */
[C---:B------:R-:W-:Y:S01]  /*02d0*/  ISETP.EQ.AND P1, PT, R14.reuse, 0x4, PT ;  /* 0x000000040e00780c */ /* 0x040fe20003f22270 */
[----:B------:R-:W-:Y:S01]  /*02e0*/  UISETP.NE.AND UP0, UPT, UR5, 0x6, UPT ;  /* 0x000000060500788c */ /* 0x000fe2000bf05270 */
[C---:B------:R-:W-:Y:S01]  /*02f0*/  ISETP.EQ.AND P2, PT, R14.reuse, 0x8, PT ;  /* 0x000000080e00780c */ /* 0x040fe20003f42270 */
[----:B------:R-:W-:Y:S01]  /*0300*/  UIADD3.X UR11, UPT, UPT, URZ, UR11, URZ, UP1, !UPT ;  /* 0x0000000bff0b7290 */ /* 0x000fe20008ffe4ff */
[C---:B------:R-:W-:Y:S02]  /*0310*/  ISETP.EQ.AND P3, PT, R14.reuse, 0xc, PT ;  /* 0x0000000c0e00780c */ /* 0x040fe40003f62270 */
[----:B------:R-:W-:-:S02]  /*0320*/  ISETP.EQ.AND P4, PT, R14, 0x10, PT ;  /* 0x000000100e00780c */ /* 0x000fc40003f82270 */
[C---:B------:R-:W-:Y:S01]  /*0330*/  ISETP.EQ.AND P5, PT, R14.reuse, 0x14, PT ;  /* 0x000000140e00780c */ /* 0x040fe20003fa2270 */
[----:B------:R-:W-:Y:S02]  /*0340*/  VIADD R14, R14, 0x4 ;  /* 0x000000040e0e7836 */ /* 0x000fe40000000000 */
[----:B--2---:R-:W-:-:S03]  /*0350*/  IMAD.WIDE.U32 R6, R6, R15, RZ ;  /* 0x0000000f06067225 */ /* 0x004fc600078e00ff */
[----:B------:R-:W-:-:S04]  /*0360*/  IADD3 R5, P6, PT, R6, R4, RZ ;  /* 0x0000000406057210 */ /* 0x000fc80007fde0ff */
[----:B------:R-:W-:Y:S01]  /*0370*/  IADD3.X R4, PT, PT, R7, UR6, RZ, P6, !PT ;  /* 0x0000000607047c10 */ /* 0x000fe2000b7fe4ff */
[--C-:B------:R-:W-:Y:S01]  /*0380*/  @P0 IMAD.MOV.U32 R10, RZ, RZ, R5.reuse ;  /* 0x000000ffff0a0224 */ /* 0x100fe200078e0005 */
[----:B------:R-:W-:Y:S01]  /*0390*/  @P2 MOV R20, R5 ;  /* 0x0000000500142202 */ /* 0x000fe20000000f00 */
[--C-:B------:R-:W-:Y:S02]  /*03a0*/  @P1 IMAD.MOV.U32 R21, RZ, RZ, R5.reuse ;  /* 0x000000ffff151224 */ /* 0x100fe400078e0005 */
[--C-:B------:R-:W-:Y:S02]  /*03b0*/  @P3 IMAD.MOV.U32 R19, RZ, RZ, R5.reuse ;  /* 0x000000ffff133224 */ /* 0x100fe400078e0005 */
[--C-:B------:R-:W-:Y:S02]  /*03c0*/  @P4 IMAD.MOV.U32 R18, RZ, RZ, R5.reuse ;  /* 0x000000ffff124224 */ /* 0x100fe400078e0005 */
[----:B------:R-:W-:Y:S01]  /*03d0*/  @P5 IMAD.MOV.U32 R17, RZ, RZ, R5 ;  /* 0x000000ffff115224 */ /* 0x000fe200078e0005 */
[----:B------:R-:W-:Y:S06]  /*03e0*/  BRA.U UP0, `(.L_x_13) ;  /* 0xfffffffd00a07547 */ /* 0x000fec000b83ffff */
[----:B------:R-:W-:Y:S01]  /*03f0*/  SHF.R.U32.HI R5, RZ, 0x17, R0 ;  /* 0x00000017ff057819 */ /* 0x000fe20000011600 */
[----:B------:R-:W-:Y:S03]  /*0400*/  BSSY.RECONVERGENT B1, `(.L_x_14) ;  /* 0x0000028000017945 */ /* 0x000fe60003800200 */
[C---:B------:R-:W-:Y:S02]  /*0410*/  LOP3.LUT R6, R5.reuse, 0xe0, RZ, 0xc0, !PT ;  /* 0x000000e005067812 */ /* 0x040fe400078ec0ff */
[----:B------:R-:W-:Y:S02]  /*0420*/  LOP3.LUT P6, RZ, R5, 0x1f, RZ, 0xc0, !PT ;  /* 0x0000001f05ff7812 */ /* 0x000fe400078cc0ff */
[----:B------:R-:W-:-:S04]  /*0430*/  IADD3 R6, PT, PT, R6, -0x80, RZ ;  /* 0xffffff8006067810 */ /* 0x000fc80007ffe0ff */
[----:B------:R-:W-:-:S05]  /*0440*/  SHF.R.U32.HI R6, RZ, 0x5, R6 ;  /* 0x00000005ff067819 */ /* 0x000fca0000011606 */
[----:B------:R-:W-:-:S05]  /*0450*/  IMAD.U32 R9, R6, -0x4, RZ ;  /* 0xfffffffc06097824 */ /* 0x000fca00078e00ff */
[C---:B------:R-:W-:Y:S02]  /*0460*/  ISETP.EQ.AND P3, PT, R9.reuse, -0x18, PT ;  /* 0xffffffe80900780c */ /* 0x040fe40003f62270 */
[C---:B------:R-:W-:Y:S02]  /*0470*/  ISETP.EQ.AND P4, PT, R9.reuse, -0x14, PT ;  /* 0xffffffec0900780c */ /* 0x040fe40003f82270 */
[C---:B------:R-:W-:Y:S02]  /*0480*/  ISETP.EQ.AND P2, PT, R9.reuse, -0x10, PT ;  /* 0xfffffff00900780c */ /* 0x040fe40003f42270 */
[C---:B------:R-:W-:Y:S02]  /*0490*/  ISETP.EQ.AND P1, PT, R9.reuse, -0xc, PT ;  /* 0xfffffff40900780c */ /* 0x040fe40003f22270 */
[C---:B------:R-:W-:Y:S02]  /*04a0*/  ISETP.EQ.AND P0, PT, R9.reuse, -0x8, PT ;  /* 0xfffffff80900780c */ /* 0x040fe40003f02270 */
[----:B------:R-:W-:-:S03]  /*04b0*/  ISETP.EQ.AND P5, PT, R9, RZ, PT ;  /* 0x000000ff0900720c */ /* 0x000fc60003fa2270 */
[--C-:B------:R-:W-:Y:S01]  /*04c0*/  @P3 IMAD.MOV.U32 R8, RZ, RZ, R10.reuse ;  /* 0x000000ffff083224 */ /* 0x100fe200078e000a */
[C---:B------:R-:W-:Y:S01]  /*04d0*/  ISETP.EQ.AND P3, PT, R9.reuse, -0x4, PT ;  /* 0xfffffffc0900780c */ /* 0x040fe20003f62270 */
[----:B------:R-:W-:Y:S02]  /*04e0*/  @P4 IMAD.MOV.U32 R6, RZ, RZ, R10 ;  /* 0x000000ffff064224 */ /* 0x000fe400078e000a */
[----:B------:R-:W-:Y:S01]  /*04f0*/  @P4 IMAD.MOV.U32 R8, RZ, RZ, R21 ;  /* 0x000000ffff084224 */ /* 0x000fe200078e0015 */
[----:B------:R-:W-:Y:S01]  /*0500*/  ISETP.EQ.AND P4, PT, R9, 0x4, PT ;  /* 0x000000040900780c */ /* 0x000fe20003f82270 */
[--C-:B------:R-:W-:Y:S01]  /*0510*/  @P2 IMAD.MOV.U32 R8, RZ, RZ, R20.reuse ;  /* 0x000000ffff082224 */ /* 0x100fe200078e0014 */
[----:B------:R-:W-:Y:S01]  /*0520*/  @P2 MOV R6, R21 ;  /* 0x0000001500062202 */ /* 0x000fe20000000f00 */
[----:B------:R-:W-:Y:S02]  /*0530*/  @P1 IMAD.MOV.U32 R6, RZ, RZ, R20 ;  /* 0x000000ffff061224 */ /* 0x000fe400078e0014 */
[--C-:B------:R-:W-:Y:S01]  /*0540*/  @P1 IMAD.MOV.U32 R8, RZ, RZ, R19.reuse ;  /* 0x000000ffff081224 */ /* 0x100fe200078e0013 */
[----:B------:R-:W-:Y:S01]  /*0550*/  @P0 MOV R8, R18 ;  /* 0x0000001200080202 */ /* 0x000fe20000000f00 */
[----:B------:R-:W-:-:S02]  /*0560*/  @P0 IMAD.MOV.U32 R6, RZ, RZ, R19 ;  /* 0x000000ffff060224 */ /* 0x000fc400078e0013 */
[----:B------:R-:W-:Y:S02]  /*0570*/  @P3 IMAD.MOV.U32 R6, RZ, RZ, R18 ;  /* 0x000000ffff063224 */ /* 0x000fe400078e0012 */
[--C-:B------:R-:W-:Y:S02]  /*0580*/  @P3 IMAD.MOV.U32 R8, RZ, RZ, R17.reuse ;  /* 0x000000ffff083224 */ /* 0x100fe400078e0011 */
[----:B------:R-:W-:Y:S01]  /*0590*/  @P5 IMAD.MOV.U32 R6, RZ, RZ, R17 ;  /* 0x000000ffff065224 */ /* 0x000fe200078e0011 */
[----:B------:R-:W-:Y:S01]  /*05a0*/  @P4 MOV R6, R4 ;  /* 0x0000000400064202 */ /* 0x000fe20000000f00 */
[----:B------:R-:W-:Y:S01]  /*05b0*/  @P5 IMAD.MOV.U32 R8, RZ, RZ, R4 ;  /* 0x000000ffff085224 */ /* 0x000fe200078e0004 */
[----:B------:R-:W-:Y:S06]  /*05c0*/  @!P6 BRA `(.L_x_15) ;  /* 0x00000000002ce947 */ /* 0x000fec0003800000 */
[----:B------:R-:W-:Y:S01]  /*05d0*/  @P2 IMAD.MOV.U32 R7, RZ, RZ, R10 ;  /* 0x000000ffff072224 */ /* 0x000fe200078e000a */
[----:B------:R-:W-:Y:S01]  /*05e0*/  LOP3.LUT R5, R5, 0x1f, RZ, 0xc0, !PT ;  /* 0x0000001f05057812 */ /* 0x000fe200078ec0ff */
[----:B------:R-:W-:Y:S02]  /*05f0*/  @P1 IMAD.MOV.U32 R7, RZ, RZ, R21 ;  /* 0x000000ffff071224 */ /* 0x000fe400078e0015 */
[----:B------:R-:W-:Y:S01]  /*0600*/  @P0 IMAD.MOV.U32 R7, RZ, RZ, R20 ;  /* 0x000000ffff070224 */ /* 0x000fe200078e0014 */
[----:B------:R-:W-:Y:S01]  /*0610*/  ISETP.EQ.AND P0, PT, R9, 0x8, PT ;  /* 0x000000080900780c */ /* 0x000fe20003f02270 */
[----:B------:R-:W-:Y:S01]  /*0620*/  @P3 IMAD.MOV.U32 R7, RZ, RZ, R19 ;  /* 0x000000ffff073224 */ /* 0x000fe200078e0013 */
[----:B------:R-:W-:Y:S01]  /*0630*/  @P5 MOV R7, R18 ;  /* 0x0000001200075202 */ /* 0x000fe20000000f00 */
[----:B------:R-:W-:Y:S01]  /*0640*/  @P4 IMAD.MOV.U32 R7, RZ, RZ, R17 ;  /* 0x000000ffff074224 */ /* 0x000fe200078e0011 */
[----:B------:R-:W-:-:S09]  /*0650*/  SHF.L.W.U32.HI R8, R6, R5, R8 ;  /* 0x0000000506087219 */ /* 0x000fd20000010e08 */
[----:B------:R-:W-:-:S05]  /*0660*/  @P0 IMAD.MOV.U32 R7, RZ, RZ, R4 ;  /* 0x000000ffff070224 */ /* 0x000fca00078e0004 */
[----:B------:R-:W-:-:S07]  /*0670*/  SHF.L.W.U32.HI R6, R7, R5, R6 ;  /* 0x0000000507067219 */ /* 0x000fce0000010e06 */
.L_x_15:
[----:B------:R-:W-:Y:S05]  /*0680*/  BSYNC.RECONVERGENT B1 ;  /* 0x0000000000017941 */ /* 0x000fea0003800200 */
.L_x_14:
[C-C-:B------:R-:W-:Y:S01]  /*0690*/  SHF.L.W.U32.HI R9, R6.reuse, 0x2, R8.reuse ;  /* 0x0000000206097819 */ /* 0x140fe20000010e08 */
[----:B------:R-:W-:Y:S01]  /*06a0*/  IMAD.SHL.U32 R4, R6, 0x4, RZ ;  /* 0x0000000406047824 */ /* 0x000fe200078e00ff */
[----:B------:R-:W-:Y:S01]  /*06b0*/  UMOV UR6, 0x54442d19 ;  /* 0x54442d1900067882 */ /* 0x000fe20000000000 */
[----:B------:R-:W-:Y:S01]  /*06c0*/  UMOV UR7, 0x3bf921fb ;  /* 0x3bf921fb00077882 */ /* 0x000fe20000000000 */
[----:B------:R-:W-:Y:S02]  /*06d0*/  SHF.R.S32.HI R5, RZ, 0x1f, R9 ;  /* 0x0000001fff057819 */ /* 0x000fe40000011409 */
[----:B------:R-:W-:Y:S02]  /*06e0*/  SHF.R.U32.HI R8, RZ, 0x1e, R8 ;  /* 0x0000001eff087819 */ /* 0x000fe40000011608 */
[C---:B------:R-:W-:Y:S02]  /*06f0*/  LOP3.LUT R4, R5.reuse, R4, RZ, 0x3c, !PT ;  /* 0x0000000405047212 */ /* 0x040fe400078e3cff */
[----:B------:R-:W-:-:S02]  /*0700*/  LOP3.LUT R5, R5, R9, RZ, 0x3c, !PT ;  /* 0x0000000905057212 */ /* 0x000fc400078e3cff */
[----:B------:R-:W-:Y:S02]  /*0710*/  ISETP.GE.AND P0, PT, R0, RZ, PT ;  /* 0x000000ff0000720c */ /* 0x000fe40003f06270 */
[C---:B------:R-:W-:Y:S02]  /*0720*/  LOP3.LUT R0, R9.reuse, R0, RZ, 0x3c, !PT ;  /* 0x0000000009007212 */ /* 0x040fe400078e3cff */
[----:B------:R-:W1:Y:S01]  /*0730*/  I2F.F64.S64 R4, R4 ;  /* 0x0000000400047312 */ /* 0x000e620000301c00 */
[----:B------:R-:W-:Y:S02]  /*0740*/  LEA.HI R9, R9, R8, RZ, 0x1 ;  /* 0x0000000809097211 */ /* 0x000fe400078f08ff */
[----:B------:R-:W-:-:S03]  /*0750*/  ISETP.GE.AND P1, PT, R0, RZ, PT ;  /* 0x000000ff0000720c */ /* 0x000fc60003f26270 */
[----:B------:R-:W-:-:S05]  /*0760*/  IMAD.MOV R0, RZ, RZ, -R9 ;  /* 0x000000ffff007224 */ /* 0x000fca00078e0a09 */
[----:B------:R-:W-:Y:S01]  /*0770*/  @!P0 MOV R9, R0 ;  /* 0x0000000000098202 */ /* 0x000fe20000000f00 */
[----:B-1----:R-:W-:-:S10]  /*0780*/  DMUL R6, R4, UR6 ;  /* 0x0000000604067c28 */ /* 0x002fd40008000000 */
[----:B------:R-:W1:Y:S02]  /*0790*/  F2F.F32.F64 R6, R6 ;  /* 0x0000000600067310 */ /* 0x000e640000301000 */
[----:B-1----:R-:W-:-:S07]  /*07a0*/  FSEL R4, -R6, R6, !P1 ;  /* 0x0000000606047208 */ /* 0x002fce0004800100 */
.L_x_12:
[----:B------:R-:W-:Y:S05]  /*07b0*/  BSYNC.RECONVERGENT B0 ;  /* 0x0000000000007941 */ /* 0x000fea0003800200 */
.L_x_11:
[----:B------:R-:W-:Y:S01]  /*07c0*/  FFMA R22, R22, 0.00050000002374872565269, R13 ;  /* 0x3a03126f16167823 */ /* 0x000fe2000000000d */
[----:B------:R-:W-:Y:S02]  /*07d0*/  IMAD.MOV.U32 R0, RZ, RZ, 0x37cbac00 ;  /* 0x37cbac00ff007424 */ /* 0x000fe400078e00ff */
[----:B------:R-:W-:Y:S01]  /*07e0*/  FMUL R5, R4, R4 ;  /* 0x0000000404057220 */ /* 0x000fe20000400000 */
[----:B------:R-:W-:Y:S01]  /*07f0*/  LOP3.LUT R6, R9, 0x1, RZ, 0xc0, !PT ;  /* 0x0000000109067812 */ /* 0x000fe200078ec0ff */
[----:B------:R-:W-:Y:S01]  /*0800*/  FMUL R8, R22, 0.63661974668502807617 ;  /* 0x3f22f98316087820 */ /* 0x000fe20000400000 */
[----:B------:R-:W-:Y:S02]  /*0810*/  IMAD.MOV.U32 R16, RZ, RZ, 0x3d2aaabb ;  /* 0x3d2aaabbff107424 */ /* 0x000fe400078e00ff */
[----:B------:R-:W-:Y:S01]  /*0820*/  FFMA R0, R5, R0, -0.0013887860113754868507 ;  /* 0xbab607ed05007423 */ /* 0x000fe20000000000 */
[----:B------:R-:W-:Y:S01]  /*0830*/  ISETP.NE.U32.AND P0, PT, R6, 0x1, PT ;  /* 0x000000010600780c */ /* 0x000fe20003f05070 */
[----:B------:R-:W-:Y:S01]  /*0840*/  IMAD.MOV.U32 R14, RZ, RZ, 0x3effffff ;  /* 0x3effffffff0e7424 */ /* 0x000fe200078e00ff */
[----:B------:R-:W-:Y:S01]  /*0850*/  LOP3.LUT P1, RZ, R9, 0x2, RZ, 0xc0, !PT ;  /* 0x0000000209ff7812 */ /* 0x000fe2000782c0ff */
[----:B------:R-:W1:Y:S01]  /*0860*/  F2I.NTZ R8, R8 ;  /* 0x0000000800087305 */ /* 0x000e620000203100 */
[----:B------:R-:W-:Y:S01]  /*0870*/  FSEL R0, R0, -0.00019574658654164522886, !P0 ;  /* 0xb94d415300007808 */ /* 0x000fe20004000000 */
[----:B------:R-:W-:Y:S01]  /*0880*/  BSSY.RECONVERGENT B0, `(.L_x_16) ;  /* 0x000006a000007945 */ /* 0x000fe20003800200 */
[----:B------:R-:W-:-:S02]  /*0890*/  FSEL R6, R16, 0.0083327032625675201416, !P0 ;  /* 0x3c0885e410067808 */ /* 0x000fc40004000000 */
[----:B------:R-:W-:-:S03]  /*08a0*/  FSEL R24, -R14, -0.16666662693023681641, !P0 ;  /* 0xbe2aaaa80e187808 */ /* 0x000fc60004000100 */
[C---:B------:R-:W-:Y:S01]  /*08b0*/  FFMA R6, R5.reuse, R0, R6 ;  /* 0x0000000005067223 */ /* 0x040fe20000000006 */
[----:B------:R-:W-:Y:S02]  /*08c0*/  FSEL R0, R4, 1, P0 ;  /* 0x3f80000004007808 */ /* 0x000fe40000000000 */
[----:B------:R-:W-:Y:S01]  /*08d0*/  FSETP.GE.AND P0, PT, |R22|, 105615, PT ;  /* 0x47ce47801600780b */ /* 0x000fe20003f06200 */
[C---:B------:R-:W-:Y:S02]  /*08e0*/  FFMA R6, R5.reuse, R6, R24 ;  /* 0x0000000605067223 */ /* 0x040fe40000000018 */
[----:B------:R-:W-:Y:S01]  /*08f0*/  FFMA R5, R5, R0, RZ ;  /* 0x0000000005057223 */ /* 0x000fe200000000ff */
[----:B-1----:R-:W-:-:S03]  /*0900*/  I2FP.F32.S32 R7, R8 ;  /* 0x0000000800077245 */ /* 0x002fc60000201400 */
[----:B------:R-:W-:Y:S02]  /*0910*/  FFMA R15, R5, R6, R0 ;  /* 0x00000006050f7223 */ /* 0x000fe40000000000 */
[C---:B------:R-:W-:Y:S02]  /*0920*/  FFMA R4, R7.reuse, -1.5707962512969970703, R22 ;  /* 0xbfc90fda07047823 */ /* 0x040fe40000000016 */
[----:B------:R-:W-:Y:S02]  /*0930*/  @P1 FADD R15, RZ, -R15 ;  /* 0x8000000fff0f1221 */ /* 0x000fe40000000000 */
[----:B------:R-:W-:-:S04]  /*0940*/  FFMA R4, R7, -7.5497894158615963534e-08, R4 ;  /* 0xb3a2216807047823 */ /* 0x000fc80000000004 */
[----:B------:R-:W-:Y:S01]  /*0950*/  FFMA R0, R7, -5.3903029534742383927e-15, R4 ;  /* 0xa7c234c507007823 */ /* 0x000fe20000000004 */
[----:B------:R-:W-:Y:S06]  /*0960*/  @!P0 BRA `(.L_x_17) ;  /* 0x00000004006c8947 */ /* 0x000fec0003800000 */
[----:B------:R-:W-:-:S13]  /*0970*/  FSETP.NEU.AND P0, PT, |R22|, +INF , PT ;  /* 0x7f8000001600780b */ /* 0x000fda0003f0d200 */
[----:B------:R-:W-:Y:S01]  /*0980*/  @!P0 FMUL R0, RZ, R22 ;  /* 0x00000016ff008220 */ /* 0x000fe20000400000 */
[----:B------:R-:W-:Y:S01]  /*0990*/  @!P0 IMAD.MOV.U32 R8, RZ, RZ, RZ ;  /* 0x000000ffff088224 */ /* 0x000fe200078e00ff */
[----:B------:R-:W-:Y:S06]  /*09a0*/  @!P0 BRA `(.L_x_17) ;  /* 0x00000004005c8947 */ /* 0x000fec0003800000 */
[----:B------:R-:W1:Y:S01]  /*09b0*/  LDC.64 R4, c[0x4][RZ] ;  /* 0x01000000ff047b82 */ /* 0x000e620000000a00 */
[----:B------:R-:W-:Y:S01]  /*09c0*/  SHF.L.U32 R0, R22, 0x8, RZ ;  /* 0x0000000816007819 */ /* 0x000fe200000006ff */
[----:B------:R-:W-:Y:S01]  /*09d0*/  IMAD.MOV.U32 R23, RZ, RZ, RZ ;  /* 0x000000ffff177224 */ /* 0x000fe200078e00ff */
[----:B------:R-:W-:Y:S01]  /*09e0*/  UMOV UR5, URZ ;  /* 0x000000ff00057c82 */ /* 0x000fe20008000000 */
[----:B------:R-:W-:Y:S01]  /*09f0*/  IMAD.MOV.U32 R25, RZ, RZ, RZ ;  /* 0x000000ffff197224 */ /* 0x000fe200078e00ff */
[----:B------:R-:W-:-:S07]  /*0a00*/  LOP3.LUT R27, R0, 0x80000000, RZ, 0xfc, !PT ;  /* 0x80000000001b7812 */ /* 0x000fce00078efcff */
.L_x_18:
[----:B-1----:R-:W-:-:S06]  /*0a10*/  IMAD.WIDE.U32 R6, R25, 0x4, R4 ;  /* 0x0000000419067825 */ /* 0x002fcc00078e0004 */
[----:B------:R-:W2:Y:S01]  /*0a20*/  LDG.E.CONSTANT R6, desc[UR8][R6.64] ;  /* 0x0000000806067981 */ /* 0x000ea2000c1e9900 */
[C---:B------:R-:W-:Y:S01]  /*0a30*/  IMAD.SHL.U32 R0, R25.reuse, 0x4, RZ ;  /* 0x0000000419007824 */ /* 0x040fe200078e00ff */
[----:B------:R-:W-:-:S04]  /*0a40*/  IADD3 R25, PT, PT, R25, 0x1, RZ ;  /* 0x0000000119197810 */ /* 0x000fc80007ffe0ff */
[C---:B------:R-:W-:Y:S02]  /*0a50*/  ISETP.EQ.AND P0, PT, R0.reuse, RZ, PT ;  /* 0x000000ff0000720c */ /* 0x040fe40003f02270 */
[C---:B------:R-:W-:Y:S02]  /*0a60*/  ISETP.EQ.AND P5, PT, R0.reuse, 0x4, PT ;  /* 0x000000040000780c */ /* 0x040fe40003fa2270 */
[C---:B------:R-:W-:Y:S02]  /*0a70*/  ISETP.EQ.AND P4, PT, R0.reuse, 0x8, PT ;  /* 0x000000080000780c */ /* 0x040fe40003f82270 */
[C---:B------:R-:W-:Y:S02]  /*0a80*/  ISETP.EQ.AND P3, PT, R0.reuse, 0xc, PT ;  /* 0x0000000c0000780c */ /* 0x040fe40003f62270 */
[C---:B------:R-:W-:Y:S02]  /*0a90*/  ISETP.EQ.AND P2, PT, R0.reuse, 0x10, PT ;  /* 0x000000100000780c */ /* 0x040fe40003f42270 */
[----:B------:R-:W-:Y:S01]  /*0aa0*/  ISETP.EQ.AND P1, PT, R0, 0x14, PT ;  /* 0x000000140000780c */ /* 0x000fe20003f22270 */
[----:B--2---:R-:W-:-:S03]  /*0ab0*/  IMAD.WIDE.U32 R8, R6, R27, RZ ;  /* 0x0000001b06087225 */ /* 0x004fc600078e00ff */
[----:B------:R-:W-:-:S04]  /*0ac0*/  IADD3 R0, P6, PT, R8, R23, RZ ;  /* 0x0000001708007210 */ /* 0x000fc80007fde0ff */
[----:B------:R-:W-:Y:S01]  /*0ad0*/  IADD3.X R23, PT, PT, R9, UR5, RZ, P6, !PT ;  /* 0x0000000509177c10 */ /* 0x000fe2000b7fe4ff */
[--C-:B------:R-:W-:Y:S01]  /*0ae0*/  @P0 IMAD.MOV.U32 R10, RZ, RZ, R0.reuse ;  /* 0x000000ffff0a0224 */ /* 0x100fe200078e0000 */
[----:B------:R-:W-:Y:S01]  /*0af0*/  ISETP.NE.AND P6, PT, R25, 0x6, PT ;  /* 0x000000061900780c */ /* 0x000fe20003fc5270 */
[--C-:B------:R-:W-:Y:S01]  /*0b00*/  @P5 IMAD.MOV.U32 R21, RZ, RZ, R0.reuse ;  /* 0x000000ffff155224 */ /* 0x100fe200078e0000 */
[----:B------:R-:W-:Y:S01]  /*0b10*/  @P3 MOV R19, R0 ;  /* 0x0000000000133202 */ /* 0x000fe20000000f00 */
[--C-:B------:R-:W-:Y:S02]  /*0b20*/  @P4 IMAD.MOV.U32 R20, RZ, RZ, R0.reuse ;  /* 0x000000ffff144224 */ /* 0x100fe400078e0000 */
[--C-:B------:R-:W-:Y:S02]  /*0b30*/  @P2 IMAD.MOV.U32 R18, RZ, RZ, R0.reuse ;  /* 0x000000ffff122224 */ /* 0x100fe400078e0000 */
[----:B------:R-:W-:-:S06]  /*0b40*/  @P1 IMAD.MOV.U32 R17, RZ, RZ, R0 ;  /* 0x000000ffff111224 */ /* 0x000fcc00078e0000 */
[----:B------:R-:W-:Y:S05]  /*0b50*/  @P6 BRA `(.L_x_18) ;  /* 0xfffffffc00ac6947 */ /* 0x000fea000383ffff */
[----:B------:R-:W-:Y:S01]  /*0b60*/  SHF.R.U32.HI R4, RZ, 0x17, R22 ;  /* 0x00000017ff047819 */ /* 0x000fe20000011616 */
[----:B------:R-:W-:Y:S03]  /*0b70*/  BSSY.RECONVERGENT B1, `(.L_x_19) ;  /* 0x0000028000017945 */ /* 0x000fe60003800200 */
[C---:B------:R-:W-:Y:S02]  /*0b80*/  LOP3.LUT R0, R4.reuse, 0xe0, RZ, 0xc0, !PT ;  /* 0x000000e004007812 */ /* 0x040fe400078ec0ff */
[----:B------:R-:W-:-:S03]  /*0b90*/  LOP3.LUT P6, RZ, R4, 0x1f, RZ, 0xc0, !PT ;  /* 0x0000001f04ff7812 */ /* 0x000fc600078cc0ff */
[----:B------:R-:W-:-:S05]  /*0ba0*/  VIADD R0, R0, 0xffffff80 ;  /* 0xffffff8000007836 */ /* 0x000fca0000000000 */
[----:B------:R-:W-:-:S04]  /*0bb0*/  SHF.R.U32.HI R0, RZ, 0x5, R0 ;  /* 0x00000005ff007819 */ /* 0x000fc80000011600 */
[----:B------:R-:W-:-:S04]  /*0bc0*/  LEA R7, -R0, RZ, 0x2 ;  /* 0x000000ff00077211 */ /* 0x000fc800078e11ff */
        /* <DEDUP_REMOVED lines=13> */
[----:B------:R-:W-:Y:S01]  /*0ca0*/  @P1 IMAD.MOV.U32 R5, RZ, RZ, R20 ;  /* 0x000000ffff051224 */ /* 0x000fe200078e0014 */
[----:B------:R-:W-:Y:S01]  /*0cb0*/  @P0 MOV R5, R19 ;  /* 0x0000001300050202 */ /* 0x000fe20000000f00 */
[----:B------:R-:W-:-:S02]  /*0cc0*/  @P1 IMAD.MOV.U32 R0, RZ, RZ, R19 ;  /* 0x000000ffff001224 */ /* 0x000fc400078e0013 */
[--C-:B------:R-:W-:Y:S02]  /*0cd0*/  @P0 IMAD.MOV.U32 R0, RZ, RZ, R18.reuse ;  /* 0x000000ffff000224 */ /* 0x100fe400078e0012 */
[----:B------:R-:W-:Y:S01]  /*0ce0*/  @P3 IMAD.MOV.U32 R5, RZ, RZ, R18 ;  /* 0x000000ffff053224 */ /* 0x000fe200078e0012 */
[----:B------:R-:W-:Y:S01]  /*0cf0*/  @P5 MOV R5, R17 ;  /* 0x0000001100055202 */ /* 0x000fe20000000f00 */
[----:B------:R-:W-:Y:S02]  /*0d00*/  @P3 IMAD.MOV.U32 R0, RZ, RZ, R17 ;  /* 0x000000ffff003224 */ /* 0x000fe400078e0011 */
[--C-:B------:R-:W-:Y:S02]  /*0d10*/  @P5 IMAD.MOV.U32 R0, RZ, RZ, R23.reuse ;  /* 0x000000ffff005224 */ /* 0x100fe400078e0017 */
[----:B------:R-:W-:Y:S01]  /*0d20*/  @P4 IMAD.MOV.U32 R5, RZ, RZ, R23 ;  /* 0x000000ffff054224 */ /* 0x000fe200078e0017 */
[----:B------:R-:W-:Y:S06]  /*0d30*/  @!P6 BRA `(.L_x_20) ;  /* 0x00000000002ce947 */ /* 0x000fec0003800000 */
[----:B------:R-:W-:Y:S01]  /*0d40*/  @P2 IMAD.MOV.U32 R6, RZ, RZ, R10 ;  /* 0x000000ffff062224 */ /* 0x000fe200078e000a */
[----:B------:R-:W-:Y:S01]  /*0d50*/  @P1 MOV R6, R21 ;  /* 0x0000001500061202 */ /* 0x000fe20000000f00 */
[----:B------:R-:W-:Y:S01]  /*0d60*/  @P0 IMAD.MOV.U32 R6, RZ, RZ, R20 ;  /* 0x000000ffff060224 */ /* 0x000fe200078e0014 */
[----:B------:R-:W-:Y:S01]  /*0d70*/  ISETP.EQ.AND P0, PT, R7, 0x8, PT ;  /* 0x000000080700780c */ /* 0x000fe20003f02270 */
[----:B------:R-:W-:Y:S01]  /*0d80*/  @P3 IMAD.MOV.U32 R6, RZ, RZ, R19 ;  /* 0x000000ffff063224 */ /* 0x000fe200078e0013 */
[----:B------:R-:W-:Y:S01]  /*0d90*/  LOP3.LUT R4, R4, 0x1f, RZ, 0xc0, !PT ;  /* 0x0000001f04047812 */ /* 0x000fe200078ec0ff */
[----:B------:R-:W-:Y:S01]  /*0da0*/  @P5 IMAD.MOV.U32 R6, RZ, RZ, R18 ;  /* 0x000000ffff065224 */ /* 0x000fe200078e0012 */
[----:B------:R-:W-:Y:S02]  /*0db0*/  @P4 MOV R6, R17 ;  /* 0x0000001100064202 */ /* 0x000fe40000000f00 */
[----:B------:R-:W-:-:S07]  /*0dc0*/  SHF.L.W.U32.HI R0, R5, R4, R0 ;  /* 0x0000000405007219 */ /* 0x000fce0000010e00 */
[----:B------:R-:W-:-:S05]  /*0dd0*/  @P0 IMAD.MOV.U32 R6, RZ, RZ, R23 ;  /* 0x000000ffff060224 */ /* 0x000fca00078e0017 */
[----:B------:R-:W-:-:S07]  /*0de0*/  SHF.L.W.U32.HI R5, R6, R4, R5 ;  /* 0x0000000406057219 */ /* 0x000fce0000010e05 */
.L_x_20:
[----:B------:R-:W-:Y:S05]  /*0df0*/  BSYNC.RECONVERGENT B1 ;  /* 0x0000000000017941 */ /* 0x000fea0003800200 */
.L_x_19:
        /* <DEDUP_REMOVED lines=9> */
[C---:B------:R-:W-:Y:S02]  /*0e90*/  LEA.HI R8, R9.reuse, R0, RZ, 0x1 ;  /* 0x0000000009087211 */ /* 0x040fe400078f08ff */
[----:B------:R-:W1:Y:S01]  /*0ea0*/  I2F.F64.S64 R4, R4 ;  /* 0x0000000400047312 */ /* 0x000e620000301c00 */
[----:B------:R-:W-:Y:S02]  /*0eb0*/  LOP3.LUT R22, R9, R22, RZ, 0x3c, !PT ;  /* 0x0000001609167212 */ /* 0x000fe400078e3cff */
[----:B------:R-:W-:Y:S02]  /*0ec0*/  IMAD.MOV R0, RZ, RZ, -R8 ;  /* 0x000000ffff007224 */ /* 0x000fe400078e0a08 */
[----:B------:R-:W-:-:S04]  /*0ed0*/  ISETP.GE.AND P1, PT, R22, RZ, PT ;  /* 0x000000ff1600720c */ /* 0x000fc80003f26270 */
[----:B------:R-:W-:Y:S01]  /*0ee0*/  @!P0 MOV R8, R0 ;  /* 0x0000000000088202 */ /* 0x000fe20000000f00 */
[----:B-1----:R-:W-:-:S10]  /*0ef0*/  DMUL R6, R4, UR6 ;  /* 0x0000000604067c28 */ /* 0x002fd40008000000 */
[----:B------:R-:W1:Y:S02]  /*0f00*/  F2F.F32.F64 R6, R6 ;  /* 0x0000000600067310 */ /* 0x000e640000301000 */
[----:B-1----:R-:W-:-:S07]  /*0f10*/  FSEL R0, -R6, R6, !P1 ;  /* 0x0000000606007208 */ /* 0x002fce0004800100 */
.L_x_17:
[----:B------:R-:W-:Y:S05]  /*0f20*/  BSYNC.RECONVERGENT B0 ;  /* 0x0000000000007941 */ /* 0x000fea0003800200 */
.L_x_16:
[----:B------:R-:W-:Y:S02]  /*0f30*/  IMAD.MOV.U32 R4, RZ, RZ, 0x37cbac00 ;  /* 0x37cbac00ff047424 */ /* 0x000fe400078e00ff */
[----:B------:R-:W-:Y:S01]  /*0f40*/  FMUL R5, R0, R0 ;  /* 0x0000000000057220 */ /* 0x000fe20000400000 */
[C---:B------:R-:W-:Y:S01]  /*0f50*/  LOP3.LUT R6, R8.reuse, 0x1, RZ, 0xc0, !PT ;  /* 0x0000000108067812 */ /* 0x040fe200078ec0ff */
[----:B------:R-:W-:Y:S01]  /*0f60*/  VIADD R8, R8, 0x1 ;  /* 0x0000000108087836 */ /* 0x000fe20000000000 */
[----:B------:R-:W-:Y:S01]  /*0f70*/  BSSY.RECONVERGENT B0, `(.L_x_21) ;  /* 0x000001d000007945 */ /* 0x000fe20003800200 */
[----:B------:R-:W-:Y:S01]  /*0f80*/  FFMA R4, R5, R4, -0.0013887860113754868507 ;  /* 0xbab607ed05047423 */ /* 0x000fe20000000004 */
[----:B------:R-:W-:Y:S02]  /*0f90*/  ISETP.NE.U32.AND P0, PT, R6, 0x1, PT ;  /* 0x000000010600780c */ /* 0x000fe40003f05070 */
[----:B------:R-:W-:Y:S02]  /*0fa0*/  LOP3.LUT P1, RZ, R8, 0x2, RZ, 0xc0, !PT ;  /* 0x0000000208ff7812 */ /* 0x000fe4000782c0ff */
[----:B------:R-:W-:-:S02]  /*0fb0*/  FSEL R16, R16, 0.0083327032625675201416, P0 ;  /* 0x3c0885e410107808 */ /* 0x000fc40000000000 */
[----:B------:R-:W-:Y:S02]  /*0fc0*/  FSEL R4, R4, -0.00019574658654164522886, P0 ;  /* 0xb94d415304047808 */ /* 0x000fe40000000000 */
[----:B------:R-:W-:Y:S02]  /*0fd0*/  FSEL R0, R0, 1, !P0 ;  /* 0x3f80000000007808 */ /* 0x000fe40004000000 */
[----:B------:R-:W-:Y:S01]  /*0fe0*/  FSEL R9, -R14, -0.16666662693023681641, P0 ;  /* 0xbe2aaaa80e097808 */ /* 0x000fe20000000100 */
[C---:B------:R-:W-:Y:S02]  /*0ff0*/  FFMA R4, R5.reuse, R4, R16 ;  /* 0x0000000405047223 */ /* 0x040fe40000000010 */
[C---:B------:R-:W-:Y:S02]  /*1000*/  FFMA R7, R5.reuse, R0, RZ ;  /* 0x0000000005077223 */ /* 0x040fe400000000ff */
[----:B------:R-:W-:-:S04]  /*1010*/  FFMA R4, R5, R4, R9 ;  /* 0x0000000405047223 */ /* 0x000fc80000000009 */
[----:B------:R-:W-:-:S04]  /*1020*/  FFMA R0, R7, R4, R0 ;  /* 0x0000000407007223 */ /* 0x000fc80000000000 */
[----:B------:R-:W-:-:S04]  /*1030*/  @P1 FADD R0, RZ, -R0 ;  /* 0x80000000ff001221 */ /* 0x000fc80000000000 */
[----:B------:R-:W-:-:S04]  /*1040*/  FMUL R6, R15, R0 ;  /* 0x000000000f067220 */ /* 0x000fc80000400000 */
[----:B------:R-:W-:Y:S01]  /*1050*/  FADD R4, |R6|, -RZ ;  /* 0x800000ff06047221 */ /* 0x000fe20000000200 */
[----:B------:R1:W2:Y:S03]  /*1060*/  MUFU.RSQ R7, |R6| ;  /* 0x4000000600077308 */ /* 0x0002a60000001400 */
[----:B------:R-:W-:-:S05]  /*1070*/  VIADD R0, R4, 0xf3000000 ;  /* 0xf300000004007836 */ /* 0x000fca0000000000 */
[----:B------:R-:W-:-:S13]  /*1080*/  ISETP.GT.U32.AND P0, PT, R0, 0x727fffff, PT ;  /* 0x727fffff0000780c */ /* 0x000fda0003f04070 */
[----:B-12---:R-:W-:Y:S05]  /*1090*/  @!P0 BRA `(.L_x_22) ;  /* 0x0000000000188947 */ /* 0x006fea0003800000 */
[----:B------:R-:W-:Y:S01]  /*10a0*/  BSSY.RECONVERGENT B1, `(.L_x_23) ;  /* 0x0000003000017945 */ /* 0x000fe20003800200 */
[----:B------:R-:W-:-:S07]  /*10b0*/  MOV R9, 0x10d0 ;  /* 0x000010d000097802 */ /* 0x000fce0000000f00 */
[----:B0-----:R-:W-:Y:S05]  /*10c0*/  CALL.REL.NOINC `($__internal_1_$__cuda_sm20_sqrt_rn_f32_slowpath) ;  /* 0x0000000000347944 */ /* 0x001fea0003c00000 */
[----:B------:R-:W-:Y:S05]  /*10d0*/  BSYNC.RECONVERGENT B1 ;  /* 0x0000000000017941 */ /* 0x000fea0003800200 */
.L_x_23:
[----:B------:R-:W-:Y:S01]  /*10e0*/  MOV R5, R0 ;  /* 0x0000000000057202 */ /* 0x000fe20000000f00 */
[----:B------:R-:W-:Y:S06]  /*10f0*/  BRA `(.L_x_24) ;  /* 0x0000000000107947 */ /* 0x000fec0003800000 */
.L_x_22:
[----:B------:R-:W-:Y:S01]  /*1100*/  FMUL.FTZ R5, |R6|, R7 ;  /* 0x0000000706057220 */ /* 0x000fe20000410200 */
[----:B------:R-:W-:-:S03]  /*1110*/  FMUL.FTZ R4, R7, 0.5 ;  /* 0x3f00000007047820 */ /* 0x000fc60000410000 */
[----:B------:R-:W-:-:S04]  /*1120*/  FFMA R0, -R5, R5, |R6| ;  /* 0x0000000505007223 */ /* 0x000fc80000000506 */
[----:B------:R-:W-:-:S07]  /*1130*/  FFMA R5, R0, R4, R5 ;  /* 0x0000000400057223 */ /* 0x000fce0000000005 */
.L_x_24:
[----:B------:R-:W-:Y:S05]  /*1140*/  BSYNC.RECONVERGENT B0 ;  /* 0x0000000000007941 */ /* 0x000fea0003800200 */
.L_x_21:
[----:B------:R-:W-:-:S04]  /*1150*/  FFMA R0, R12, 9.9999997473787516356e-05, R5 ;  /* 0x38d1b7170c007823 */ /* 0x000fc80000000005 */
[----:B------:R-:W-:Y:S01]  /*1160*/  FADD R11, R0, R11 ;  /* 0x0000000b000b7221 */ /* 0x000fe20000000000 */
[----:B------:R-:W-:Y:S06]  /*1170*/  BRA.U UP2, `(.L_x_25) ;  /* 0xffffffed02dc7547 */ /* 0x000fec000b83ffff */
[----:B------:R-:W-:Y:S01]  /*1180*/  STG.E desc[UR8][R2.64], R11 ;  /* 0x0000000b02007986 */ /* 0x000fe2000c101908 */
[----:B------:R-:W-:Y:S05]  /*1190*/  EXIT ;  /* 0x000000000000794d */ /* 0x000fea0003800000 */
        .weak           $__internal_1_$__cuda_sm20_sqrt_rn_f32_slowpath
        .type           $__internal_1_$__cuda_sm20_sqrt_rn_f32_slowpath,@function
        .size           $__internal_1_$__cuda_sm20_sqrt_rn_f32_slowpath,(.L_x_29 - $__internal_1_$__cuda_sm20_sqrt_rn_f32_slowpath)
$__internal_1_$__cuda_sm20_sqrt_rn_f32_slowpath:
[----:B------:R-:W-:-:S13]  /*11a0*/  LOP3.LUT P0, RZ, R4, 0x7fffffff, RZ, 0xc0, !PT ;  /* 0x7fffffff04ff7812 */ /* 0x000fda000780c0ff */
[----:B------:R-:W-:Y:S05]  /*11b0*/  @!P0 BRA `(.L_x_26) ;  /* 0x0000000000448947 */ /* 0x000fea0003800000 */
[----:B------:R-:W-:Y:S01]  /*11c0*/  FSETP.GEU.FTZ.AND P0, PT, R4, RZ, PT ;  /* 0x000000ff0400720b */ /* 0x000fe20003f1e000 */
[----:B------:R-:W-:-:S12]  /*11d0*/  IMAD.MOV.U32 R0, RZ, RZ, R4 ;  /* 0x000000ffff007224 */ /* 0x000fd800078e0004 */
[----:B------:R-:W-:Y:S01]  /*11e0*/  @!P0 IMAD.MOV.U32 R4, RZ, RZ, 0x7fffffff ;  /* 0x7fffffffff048424 */ /* 0x000fe200078e00ff */
        /* <DEDUP_REMOVED lines=9> */
[----:B------:R-:W-:Y:S02]  /*1280*/  @!P0 IMAD.MOV.U32 R4, RZ, RZ, R0 ;  /* 0x000000ffff048224 */ /* 0x000fe400078e0000 */
[----:B------:R-:W-:-:S04]  /*1290*/  @P0 FADD.FTZ R7, -R6, -RZ ;  /* 0x800000ff06070221 */ /* 0x000fc80000010100 */
[----:B------:R-:W-:-:S04]  /*12a0*/  @P0 FFMA R7, R6, R7, R5 ;  /* 0x0000000706070223 */ /* 0x000fc80000000005 */
[----:B------:R-:W-:-:S04]  /*12b0*/  @P0 FFMA R7, R7, R8, R6 ;  /* 0x0000000807070223 */ /* 0x000fc80000000006 */
[----:B------:R-:W-:-:S07]  /*12c0*/  @P0 FMUL.FTZ R4, R7, 2.3283064365386962891e-10 ;  /* 0x2f80000007040820 */ /* 0x000fce0000410000 */
.L_x_26:
[----:B------:R-:W-:Y:S01]  /*12d0*/  MOV R0, R4 ;  /* 0x0000000400007202 */ /* 0x000fe20000000f00 */
[----:B------:R-:W-:Y:S02]  /*12e0*/  IMAD.MOV.U32 R4, RZ, RZ, R9 ;  /* 0x000000ffff047224 */ /* 0x000fe400078e0009 */
[----:B------:R-:W-:-:S04]  /*12f0*/  IMAD.MOV.U32 R5, RZ, RZ, 0x0 ;  /* 0x00000000ff057424 */ /* 0x000fc800078e00ff */
[----:B------:R-:W-:Y:S05]  /*1300*/  RET.REL.NODEC R4 `(_Z20heavy_compute_kernelPffi) ;  /* 0xffffffec043c7950 */ /* 0x000fea0003c3ffff */
.L_x_27:
        /* <DEDUP_REMOVED lines=15> */
.L_x_29:


//--------------------- .nv.global.init           --------------------------
	.section	.nv.global.init,"aw",@progbits
	.align	4
.nv.global.init:
	.type		__cudart_i2opi_f,@object
	.size		__cudart_i2opi_f,(.L_0 - __cudart_i2opi_f)
__cudart_i2opi_f:
        /*0000*/ 	.byte	0x41, 0x90, 0x43, 0x3c, 0x99, 0x95, 0x62, 0xdb, 0xc0, 0xdd, 0x34, 0xf5, 0xd1, 0x57, 0x27, 0xfc
        /*0010*/ 	.byte	0x29, 0x15, 0x44, 0x4e, 0x6e, 0x83, 0xf9, 0xa2
.L_0:


//--------------------- .nv.shared.reserved.0     --------------------------
	.section	.nv.shared.reserved.0,"aw",@nobits
	.weak		__nv_reservedSMEM_offset_0_alias
	.size		__nv_reservedSMEM_offset_0_alias, 0, 64
	.other		__nv_reservedSMEM_offset_0_alias,@"STO_CUDA_RESERVED_SHARED STV_DEFAULT"
__nv_reservedSMEM_offset_0_alias:
	.zero		0
	.zero		64


//--------------------- .nv.constant0._Z10arithmeticPffi --------------------------
	.section	.nv.constant0._Z10arithmeticPffi,"a",@progbits
	.sectionflags	@""
	.align	4
.nv.constant0._Z10arithmeticPffi:
	.zero		912


//--------------------- .nv.constant0._Z20heavy_compute_kernelPffi --------------------------
	.section	.nv.constant0._Z20heavy_compute_kernelPffi,"a",@progbits
	.sectionflags	@""
	.align	4
.nv.constant0._Z20heavy_compute_kernelPffi:
	.zero		912


//--------------------- SYMBOLS --------------------------

	.type		.nv.reservedSmem.offset0,@object
	.size		.nv.reservedSmem.offset0,0x4
